//
// Generated by NVIDIA NVVM Compiler
//
// Compiler Build ID: CL-36424714
// Cuda compilation tools, release 13.0, V13.0.88
// Based on NVVM 20.0.0
//

.version 9.0
.target sm_100
.address_size 64

	// .globl	_Z7regularPcyyy

.visible .entry _Z7regularPcyyy(
	.param .u64 .ptr .align 1 _Z7regularPcyyy_param_0,
	.param .u64 _Z7regularPcyyy_param_1,
	.param .u64 _Z7regularPcyyy_param_2,
	.param .u64 _Z7regularPcyyy_param_3
)
{
	.reg .pred 	%p<11>;
	.reg .b16 	%rs<31>;
	.reg .b32 	%r<5>;
	.reg .b64 	%rd<124>;

	ld.param.u64 	%rd42, [_Z7regularPcyyy_param_0];
	ld.param.u64 	%rd43, [_Z7regularPcyyy_param_1];
	ld.param.u64 	%rd41, [_Z7regularPcyyy_param_2];
	ld.param.u64 	%rd44, [_Z7regularPcyyy_param_3];
	cvta.to.global.u64 	%rd1, %rd42;
	mov.u32 	%r1, %ctaid.x;
	mov.u32 	%r2, %ntid.x;
	mov.u32 	%r3, %tid.x;
	mad.lo.s32 	%r4, %r1, %r2, %r3;
	cvt.u64.u32 	%rd45, %r4;
	mul.lo.s64 	%rd2, %rd44, %rd45;
	add.s64 	%rd46, %rd2, %rd44;
	min.u64 	%rd3, %rd46, %rd43;
	setp.eq.s64 	%p1, %rd41, 0;
	@%p1 bra 	$L__BB0_16;
	sub.s64 	%rd48, %rd3, %rd2;
	and.b64  	%rd4, %rd48, 7;
	and.b64  	%rd5, %rd48, 3;
	and.b64  	%rd6, %rd48, -8;
	and.b64  	%rd7, %rd48, 1;
	add.s64 	%rd8, %rd2, 7;
	add.s64 	%rd9, %rd2, 6;
	add.s64 	%rd10, %rd2, 5;
	add.s64 	%rd11, %rd2, 4;
	mov.b64 	%rd111, 0;
$L__BB0_2:
	setp.ge.u64 	%p2, %rd2, %rd3;
	@%p2 bra 	$L__BB0_15;
	sub.s64 	%rd49, %rd2, %rd3;
	setp.gt.u64 	%p3, %rd49, -8;
	mov.u64 	%rd122, %rd2;
	@%p3 bra 	$L__BB0_7;
	add.s64 	%rd113, %rd2, 1;
	add.s64 	%rd115, %rd2, 3;
	add.s64 	%rd114, %rd2, 2;
	mov.u64 	%rd112, %rd6;
	mov.u64 	%rd116, %rd11;
	mov.u64 	%rd117, %rd10;
	mov.u64 	%rd118, %rd9;
	mov.u64 	%rd119, %rd8;
	mov.u64 	%rd120, %rd2;
$L__BB0_5:
	.pragma "nounroll";
	mul.hi.u64 	%rd50, %rd119, 5675921253449092805;
	shr.u64 	%rd51, %rd50, 3;
	mul.hi.u64 	%rd52, %rd118, 5675921253449092805;
	shr.u64 	%rd53, %rd52, 3;
	mul.hi.u64 	%rd54, %rd117, 5675921253449092805;
	shr.u64 	%rd55, %rd54, 3;
	mul.hi.u64 	%rd56, %rd116, 5675921253449092805;
	shr.u64 	%rd57, %rd56, 3;
	mul.hi.u64 	%rd58, %rd115, 5675921253449092805;
	shr.u64 	%rd59, %rd58, 3;
	mul.hi.u64 	%rd60, %rd114, 5675921253449092805;
	shr.u64 	%rd61, %rd60, 3;
	mul.hi.u64 	%rd62, %rd113, 5675921253449092805;
	shr.u64 	%rd63, %rd62, 3;
	mul.hi.u64 	%rd64, %rd120, 5675921253449092805;
	shr.u64 	%rd65, %rd64, 3;
	mad.lo.s64 	%rd66, %rd65, -26, %rd119;
	cvt.u16.u64 	%rs1, %rd66;
	add.s16 	%rs2, %rs1, 75;
	add.s64 	%rd67, %rd1, %rd119;
	st.global.u8 	[%rd67+-7], %rs2;
	mad.lo.s64 	%rd68, %rd63, -26, %rd119;
	cvt.u16.u64 	%rs3, %rd68;
	add.s16 	%rs4, %rs3, 76;
	st.global.u8 	[%rd67+-6], %rs4;
	mad.lo.s64 	%rd69, %rd61, -26, %rd119;
	cvt.u16.u64 	%rs5, %rd69;
	add.s16 	%rs6, %rs5, 77;
	st.global.u8 	[%rd67+-5], %rs6;
	mad.lo.s64 	%rd70, %rd59, -26, %rd119;
	cvt.u16.u64 	%rs7, %rd70;
	add.s16 	%rs8, %rs7, 78;
	st.global.u8 	[%rd67+-4], %rs8;
	mad.lo.s64 	%rd71, %rd57, -26, %rd119;
	cvt.u16.u64 	%rs9, %rd71;
	add.s16 	%rs10, %rs9, 79;
	st.global.u8 	[%rd67+-3], %rs10;
	mad.lo.s64 	%rd72, %rd55, -26, %rd119;
	cvt.u16.u64 	%rs11, %rd72;
	add.s16 	%rs12, %rs11, 80;
	st.global.u8 	[%rd67+-2], %rs12;
	mad.lo.s64 	%rd73, %rd53, -26, %rd119;
	cvt.u16.u64 	%rs13, %rd73;
	add.s16 	%rs14, %rs13, 81;
	st.global.u8 	[%rd67+-1], %rs14;
	mad.lo.s64 	%rd74, %rd51, -26, %rd119;
	cvt.u16.u64 	%rs15, %rd74;
	add.s16 	%rs16, %rs15, 82;
	st.global.u8 	[%rd67], %rs16;
	add.s64 	%rd120, %rd120, 8;
	add.s64 	%rd119, %rd119, 8;
	add.s64 	%rd118, %rd118, 8;
	add.s64 	%rd117, %rd117, 8;
	add.s64 	%rd116, %rd116, 8;
	add.s64 	%rd115, %rd115, 8;
	add.s64 	%rd114, %rd114, 8;
	add.s64 	%rd113, %rd113, 8;
	add.s64 	%rd112, %rd112, -8;
	setp.ne.s64 	%p4, %rd112, 0;
	@%p4 bra 	$L__BB0_5;
	add.s64 	%rd122, %rd119, -7;
$L__BB0_7:
	setp.eq.s64 	%p5, %rd4, 0;
	@%p5 bra 	$L__BB0_15;
	add.s64 	%rd75, %rd4, -1;
	setp.lt.u64 	%p6, %rd75, 3;
	@%p6 bra 	$L__BB0_10;
	mul.hi.u64 	%rd76, %rd122, 5675921253449092805;
	shr.u64 	%rd77, %rd76, 3;
	mul.lo.s64 	%rd78, %rd77, 26;
	sub.s64 	%rd79, %rd122, %rd78;
	cvt.u16.u64 	%rs17, %rd79;
	add.s16 	%rs18, %rs17, 82;
	add.s64 	%rd80, %rd1, %rd122;
	st.global.u8 	[%rd80], %rs18;
	add.s64 	%rd81, %rd122, 1;
	mul.hi.u64 	%rd82, %rd81, 5675921253449092805;
	shr.u64 	%rd83, %rd82, 3;
	mul.lo.s64 	%rd84, %rd83, 26;
	sub.s64 	%rd85, %rd81, %rd84;
	cvt.u16.u64 	%rs19, %rd85;
	add.s16 	%rs20, %rs19, 82;
	st.global.u8 	[%rd80+1], %rs20;
	add.s64 	%rd86, %rd122, 2;
	mul.hi.u64 	%rd87, %rd86, 5675921253449092805;
	shr.u64 	%rd88, %rd87, 3;
	mul.lo.s64 	%rd89, %rd88, 26;
	sub.s64 	%rd90, %rd86, %rd89;
	cvt.u16.u64 	%rs21, %rd90;
	add.s16 	%rs22, %rs21, 82;
	st.global.u8 	[%rd80+2], %rs22;
	add.s64 	%rd91, %rd122, 3;
	mul.hi.u64 	%rd92, %rd91, 5675921253449092805;
	shr.u64 	%rd93, %rd92, 3;
	mul.lo.s64 	%rd94, %rd93, 26;
	sub.s64 	%rd95, %rd91, %rd94;
	cvt.u16.u64 	%rs23, %rd95;
	add.s16 	%rs24, %rs23, 82;
	st.global.u8 	[%rd80+3], %rs24;
	add.s64 	%rd122, %rd122, 4;
$L__BB0_10:
	setp.eq.s64 	%p7, %rd5, 0;
	@%p7 bra 	$L__BB0_15;
	setp.eq.s64 	%p8, %rd5, 1;
	@%p8 bra 	$L__BB0_13;
	mul.hi.u64 	%rd96, %rd122, 5675921253449092805;
	shr.u64 	%rd97, %rd96, 3;
	mul.lo.s64 	%rd98, %rd97, 26;
	sub.s64 	%rd99, %rd122, %rd98;
	cvt.u16.u64 	%rs25, %rd99;
	add.s16 	%rs26, %rs25, 82;
	add.s64 	%rd100, %rd1, %rd122;
	st.global.u8 	[%rd100], %rs26;
	add.s64 	%rd101, %rd122, 1;
	mul.hi.u64 	%rd102, %rd101, 5675921253449092805;
	shr.u64 	%rd103, %rd102, 3;
	mul.lo.s64 	%rd104, %rd103, 26;
	sub.s64 	%rd105, %rd101, %rd104;
	cvt.u16.u64 	%rs27, %rd105;
	add.s16 	%rs28, %rs27, 82;
	st.global.u8 	[%rd100+1], %rs28;
	add.s64 	%rd122, %rd122, 2;
$L__BB0_13:
	setp.eq.s64 	%p9, %rd7, 0;
	@%p9 bra 	$L__BB0_15;
	mul.hi.u64 	%rd106, %rd122, 5675921253449092805;
	shr.u64 	%rd107, %rd106, 3;
	mul.lo.s64 	%rd108, %rd107, 26;
	sub.s64 	%rd109, %rd122, %rd108;
	cvt.u16.u64 	%rs29, %rd109;
	add.s16 	%rs30, %rs29, 82;
	add.s64 	%rd110, %rd1, %rd122;
	st.global.u8 	[%rd110], %rs30;
$L__BB0_15:
	add.s64 	%rd111, %rd111, 1;
	setp.ne.s64 	%p10, %rd111, %rd41;
	@%p10 bra 	$L__BB0_2;
$L__BB0_16:
	ret;

}
	// .globl	_Z9irregularPcPyyy
.visible .entry _Z9irregularPcPyyy(
	.param .u64 .ptr .align 1 _Z9irregularPcPyyy_param_0,
	.param .u64 .ptr .align 1 _Z9irregularPcPyyy_param_1,
	.param .u64 _Z9irregularPcPyyy_param_2,
	.param .u64 _Z9irregularPcPyyy_param_3
)
{
	.reg .pred 	%p<39>;
	.reg .b16 	%rs<30>;
	.reg .b32 	%r<92>;
	.reg .b64 	%rd<318>;

	ld.param.u64 	%rd135, [_Z9irregularPcPyyy_param_0];
	ld.param.u64 	%rd136, [_Z9irregularPcPyyy_param_1];
	ld.param.u64 	%rd133, [_Z9irregularPcPyyy_param_2];
	ld.param.u64 	%rd134, [_Z9irregularPcPyyy_param_3];
	cvta.to.global.u64 	%rd1, %rd136;
	cvta.to.global.u64 	%rd2, %rd135;
	setp.eq.s64 	%p1, %rd134, 0;
	@%p1 bra 	$L__BB1_99;
	mov.u32 	%r1, %tid.x;
	mov.u32 	%r2, %ntid.x;
	mov.u32 	%r3, %ctaid.x;
	mad.lo.s32 	%r4, %r3, %r2, %r1;
	cvt.u64.u32 	%rd283, %r4;
	and.b64  	%rd4, %rd134, 15;
	setp.lt.u64 	%p2, %rd134, 16;
	@%p2 bra 	$L__BB1_52;
	and.b64  	%rd282, %rd134, -16;
	cvt.u32.u64 	%r5, %rd133;
$L__BB1_3:
	.pragma "nounroll";
	or.b64  	%rd137, %rd283, %rd133;
	and.b64  	%rd138, %rd137, -4294967296;
	setp.ne.s64 	%p3, %rd138, 0;
	@%p3 bra 	$L__BB1_5;
	cvt.u32.u64 	%r6, %rd283;
	rem.u32 	%r7, %r6, %r5;
	cvt.u64.u32 	%rd284, %r7;
	bra.uni 	$L__BB1_6;
$L__BB1_5:
	rem.u64 	%rd284, %rd283, %rd133;
$L__BB1_6:
	add.s64 	%rd139, %rd2, %rd284;
	mov.b16 	%rs1, 73;
	st.global.u8 	[%rd139], %rs1;
	shl.b64 	%rd140, %rd284, 3;
	add.s64 	%rd141, %rd1, %rd140;
	ld.global.u64 	%rd11, [%rd141];
	or.b64  	%rd142, %rd11, %rd133;
	and.b64  	%rd143, %rd142, -4294967296;
	setp.ne.s64 	%p4, %rd143, 0;
	@%p4 bra 	$L__BB1_8;
	cvt.u32.u64 	%r9, %rd11;
	rem.u32 	%r10, %r9, %r5;
	cvt.u64.u32 	%rd285, %r10;
	bra.uni 	$L__BB1_9;
$L__BB1_8:
	rem.u64 	%rd285, %rd11, %rd133;
$L__BB1_9:
	add.s64 	%rd144, %rd2, %rd285;
	mov.b16 	%rs2, 73;
	st.global.u8 	[%rd144], %rs2;
	shl.b64 	%rd145, %rd285, 3;
	add.s64 	%rd146, %rd1, %rd145;
	ld.global.u64 	%rd15, [%rd146];
	or.b64  	%rd147, %rd15, %rd133;
	and.b64  	%rd148, %rd147, -4294967296;
	setp.ne.s64 	%p5, %rd148, 0;
	@%p5 bra 	$L__BB1_11;
	cvt.u32.u64 	%r12, %rd15;
	rem.u32 	%r13, %r12, %r5;
	cvt.u64.u32 	%rd286, %r13;
	bra.uni 	$L__BB1_12;
$L__BB1_11:
	rem.u64 	%rd286, %rd15, %rd133;
$L__BB1_12:
	add.s64 	%rd149, %rd2, %rd286;
	mov.b16 	%rs3, 73;
	st.global.u8 	[%rd149], %rs3;
	shl.b64 	%rd150, %rd286, 3;
	add.s64 	%rd151, %rd1, %rd150;
	ld.global.u64 	%rd19, [%rd151];
	or.b64  	%rd152, %rd19, %rd133;
	and.b64  	%rd153, %rd152, -4294967296;
	setp.ne.s64 	%p6, %rd153, 0;
	@%p6 bra 	$L__BB1_14;
	cvt.u32.u64 	%r15, %rd19;
	rem.u32 	%r16, %r15, %r5;
	cvt.u64.u32 	%rd287, %r16;
	bra.uni 	$L__BB1_15;
$L__BB1_14:
	rem.u64 	%rd287, %rd19, %rd133;
$L__BB1_15:
	add.s64 	%rd154, %rd2, %rd287;
	mov.b16 	%rs4, 73;
	st.global.u8 	[%rd154], %rs4;
	shl.b64 	%rd155, %rd287, 3;
	add.s64 	%rd156, %rd1, %rd155;
	ld.global.u64 	%rd23, [%rd156];
	or.b64  	%rd157, %rd23, %rd133;
	and.b64  	%rd158, %rd157, -4294967296;
	setp.ne.s64 	%p7, %rd158, 0;
	@%p7 bra 	$L__BB1_17;
	cvt.u32.u64 	%r18, %rd23;
	rem.u32 	%r19, %r18, %r5;
	cvt.u64.u32 	%rd288, %r19;
	bra.uni 	$L__BB1_18;
$L__BB1_17:
	rem.u64 	%rd288, %rd23, %rd133;
$L__BB1_18:
	add.s64 	%rd159, %rd2, %rd288;
	mov.b16 	%rs5, 73;
	st.global.u8 	[%rd159], %rs5;
	shl.b64 	%rd160, %rd288, 3;
	add.s64 	%rd161, %rd1, %rd160;
	ld.global.u64 	%rd27, [%rd161];
	or.b64  	%rd162, %rd27, %rd133;
	and.b64  	%rd163, %rd162, -4294967296;
	setp.ne.s64 	%p8, %rd163, 0;
	@%p8 bra 	$L__BB1_20;
	cvt.u32.u64 	%r21, %rd27;
	rem.u32 	%r22, %r21, %r5;
	cvt.u64.u32 	%rd289, %r22;
	bra.uni 	$L__BB1_21;
$L__BB1_20:
	rem.u64 	%rd289, %rd27, %rd133;
$L__BB1_21:
	add.s64 	%rd164, %rd2, %rd289;
	mov.b16 	%rs6, 73;
	st.global.u8 	[%rd164], %rs6;
	shl.b64 	%rd165, %rd289, 3;
	add.s64 	%rd166, %rd1, %rd165;
	ld.global.u64 	%rd31, [%rd166];
	or.b64  	%rd167, %rd31, %rd133;
	and.b64  	%rd168, %rd167, -4294967296;
	setp.ne.s64 	%p9, %rd168, 0;
	@%p9 bra 	$L__BB1_23;
	cvt.u32.u64 	%r24, %rd31;
	rem.u32 	%r25, %r24, %r5;
	cvt.u64.u32 	%rd290, %r25;
	bra.uni 	$L__BB1_24;
$L__BB1_23:
	rem.u64 	%rd290, %rd31, %rd133;
$L__BB1_24:
	add.s64 	%rd169, %rd2, %rd290;
	mov.b16 	%rs7, 73;
	st.global.u8 	[%rd169], %rs7;
	shl.b64 	%rd170, %rd290, 3;
	add.s64 	%rd171, %rd1, %rd170;
	ld.global.u64 	%rd35, [%rd171];
	or.b64  	%rd172, %rd35, %rd133;
	and.b64  	%rd173, %rd172, -4294967296;
	setp.ne.s64 	%p10, %rd173, 0;
	@%p10 bra 	$L__BB1_26;
	cvt.u32.u64 	%r27, %rd35;
	rem.u32 	%r28, %r27, %r5;
	cvt.u64.u32 	%rd291, %r28;
	bra.uni 	$L__BB1_27;
$L__BB1_26:
	rem.u64 	%rd291, %rd35, %rd133;
$L__BB1_27:
	add.s64 	%rd174, %rd2, %rd291;
	mov.b16 	%rs8, 73;
	st.global.u8 	[%rd174], %rs8;
	shl.b64 	%rd175, %rd291, 3;
	add.s64 	%rd176, %rd1, %rd175;
	ld.global.u64 	%rd39, [%rd176];
	or.b64  	%rd177, %rd39, %rd133;
	and.b64  	%rd178, %rd177, -4294967296;
	setp.ne.s64 	%p11, %rd178, 0;
	@%p11 bra 	$L__BB1_29;
	cvt.u32.u64 	%r30, %rd39;
	rem.u32 	%r31, %r30, %r5;
	cvt.u64.u32 	%rd292, %r31;
	bra.uni 	$L__BB1_30;
$L__BB1_29:
	rem.u64 	%rd292, %rd39, %rd133;
$L__BB1_30:
	add.s64 	%rd179, %rd2, %rd292;
	mov.b16 	%rs9, 73;
	st.global.u8 	[%rd179], %rs9;
	shl.b64 	%rd180, %rd292, 3;
	add.s64 	%rd181, %rd1, %rd180;
	ld.global.u64 	%rd43, [%rd181];
	or.b64  	%rd182, %rd43, %rd133;
	and.b64  	%rd183, %rd182, -4294967296;
	setp.ne.s64 	%p12, %rd183, 0;
	@%p12 bra 	$L__BB1_32;
	cvt.u32.u64 	%r33, %rd43;
	rem.u32 	%r34, %r33, %r5;
	cvt.u64.u32 	%rd293, %r34;
	bra.uni 	$L__BB1_33;
$L__BB1_32:
	rem.u64 	%rd293, %rd43, %rd133;
$L__BB1_33:
	add.s64 	%rd184, %rd2, %rd293;
	mov.b16 	%rs10, 73;
	st.global.u8 	[%rd184], %rs10;
	shl.b64 	%rd185, %rd293, 3;
	add.s64 	%rd186, %rd1, %rd185;
	ld.global.u64 	%rd47, [%rd186];
	or.b64  	%rd187, %rd47, %rd133;
	and.b64  	%rd188, %rd187, -4294967296;
	setp.ne.s64 	%p13, %rd188, 0;
	@%p13 bra 	$L__BB1_35;
	cvt.u32.u64 	%r36, %rd47;
	rem.u32 	%r37, %r36, %r5;
	cvt.u64.u32 	%rd294, %r37;
	bra.uni 	$L__BB1_36;
$L__BB1_35:
	rem.u64 	%rd294, %rd47, %rd133;
$L__BB1_36:
	add.s64 	%rd189, %rd2, %rd294;
	mov.b16 	%rs11, 73;
	st.global.u8 	[%rd189], %rs11;
	shl.b64 	%rd190, %rd294, 3;
	add.s64 	%rd191, %rd1, %rd190;
	ld.global.u64 	%rd51, [%rd191];
	or.b64  	%rd192, %rd51, %rd133;
	and.b64  	%rd193, %rd192, -4294967296;
	setp.ne.s64 	%p14, %rd193, 0;
	@%p14 bra 	$L__BB1_38;
	cvt.u32.u64 	%r39, %rd51;
	rem.u32 	%r40, %r39, %r5;
	cvt.u64.u32 	%rd295, %r40;
	bra.uni 	$L__BB1_39;
$L__BB1_38:
	rem.u64 	%rd295, %rd51, %rd133;
$L__BB1_39:
	add.s64 	%rd194, %rd2, %rd295;
	mov.b16 	%rs12, 73;
	st.global.u8 	[%rd194], %rs12;
	shl.b64 	%rd195, %rd295, 3;
	add.s64 	%rd196, %rd1, %rd195;
	ld.global.u64 	%rd55, [%rd196];
	or.b64  	%rd197, %rd55, %rd133;
	and.b64  	%rd198, %rd197, -4294967296;
	setp.ne.s64 	%p15, %rd198, 0;
	@%p15 bra 	$L__BB1_41;
	cvt.u32.u64 	%r42, %rd55;
	rem.u32 	%r43, %r42, %r5;
	cvt.u64.u32 	%rd296, %r43;
	bra.uni 	$L__BB1_42;
$L__BB1_41:
	rem.u64 	%rd296, %rd55, %rd133;
$L__BB1_42:
	add.s64 	%rd199, %rd2, %rd296;
	mov.b16 	%rs13, 73;
	st.global.u8 	[%rd199], %rs13;
	shl.b64 	%rd200, %rd296, 3;
	add.s64 	%rd201, %rd1, %rd200;
	ld.global.u64 	%rd59, [%rd201];
	or.b64  	%rd202, %rd59, %rd133;
	and.b64  	%rd203, %rd202, -4294967296;
	setp.ne.s64 	%p16, %rd203, 0;
	@%p16 bra 	$L__BB1_44;
	cvt.u32.u64 	%r45, %rd59;
	rem.u32 	%r46, %r45, %r5;
	cvt.u64.u32 	%rd297, %r46;
	bra.uni 	$L__BB1_45;
$L__BB1_44:
	rem.u64 	%rd297, %rd59, %rd133;
$L__BB1_45:
	add.s64 	%rd204, %rd2, %rd297;
	mov.b16 	%rs14, 73;
	st.global.u8 	[%rd204], %rs14;
	shl.b64 	%rd205, %rd297, 3;
	add.s64 	%rd206, %rd1, %rd205;
	ld.global.u64 	%rd63, [%rd206];
	or.b64  	%rd207, %rd63, %rd133;
	and.b64  	%rd208, %rd207, -4294967296;
	setp.ne.s64 	%p17, %rd208, 0;
	@%p17 bra 	$L__BB1_47;
	cvt.u32.u64 	%r48, %rd63;
	rem.u32 	%r49, %r48, %r5;
	cvt.u64.u32 	%rd298, %r49;
	bra.uni 	$L__BB1_48;
$L__BB1_47:
	rem.u64 	%rd298, %rd63, %rd133;
$L__BB1_48:
	add.s64 	%rd209, %rd2, %rd298;
	mov.b16 	%rs15, 73;
	st.global.u8 	[%rd209], %rs15;
	shl.b64 	%rd210, %rd298, 3;
	add.s64 	%rd211, %rd1, %rd210;
	ld.global.u64 	%rd67, [%rd211];
	or.b64  	%rd212, %rd67, %rd133;
	and.b64  	%rd213, %rd212, -4294967296;
	setp.ne.s64 	%p18, %rd213, 0;
	@%p18 bra 	$L__BB1_50;
	cvt.u32.u64 	%r51, %rd67;
	rem.u32 	%r52, %r51, %r5;
	cvt.u64.u32 	%rd299, %r52;
	bra.uni 	$L__BB1_51;
$L__BB1_50:
	rem.u64 	%rd299, %rd67, %rd133;
$L__BB1_51:
	add.s64 	%rd214, %rd2, %rd299;
	mov.b16 	%rs16, 73;
	st.global.u8 	[%rd214], %rs16;
	shl.b64 	%rd215, %rd299, 3;
	add.s64 	%rd216, %rd1, %rd215;
	ld.global.u64 	%rd283, [%rd216];
	add.s64 	%rd282, %rd282, -16;
	setp.ne.s64 	%p19, %rd282, 0;
	@%p19 bra 	$L__BB1_3;
$L__BB1_52:
	setp.eq.s64 	%p20, %rd4, 0;
	@%p20 bra 	$L__BB1_99;
	and.b64  	%rd74, %rd134, 7;
	setp.lt.u64 	%p21, %rd4, 8;
	@%p21 bra 	$L__BB1_79;
	or.b64  	%rd217, %rd283, %rd133;
	and.b64  	%rd218, %rd217, -4294967296;
	setp.ne.s64 	%p22, %rd218, 0;
	@%p22 bra 	$L__BB1_56;
	cvt.u32.u64 	%r53, %rd133;
	cvt.u32.u64 	%r54, %rd283;
	rem.u32 	%r55, %r54, %r53;
	cvt.u64.u32 	%rd301, %r55;
	bra.uni 	$L__BB1_57;
$L__BB1_56:
	rem.u64 	%rd301, %rd283, %rd133;
$L__BB1_57:
	add.s64 	%rd219, %rd2, %rd301;
	mov.b16 	%rs17, 73;
	st.global.u8 	[%rd219], %rs17;
	shl.b64 	%rd220, %rd301, 3;
	add.s64 	%rd221, %rd1, %rd220;
	ld.global.u64 	%rd78, [%rd221];
	or.b64  	%rd222, %rd78, %rd133;
	and.b64  	%rd223, %rd222, -4294967296;
	setp.ne.s64 	%p23, %rd223, 0;
	@%p23 bra 	$L__BB1_59;
	cvt.u32.u64 	%r56, %rd133;
	cvt.u32.u64 	%r57, %rd78;
	rem.u32 	%r58, %r57, %r56;
	cvt.u64.u32 	%rd302, %r58;
	bra.uni 	$L__BB1_60;
$L__BB1_59:
	rem.u64 	%rd302, %rd78, %rd133;
$L__BB1_60:
	add.s64 	%rd224, %rd2, %rd302;
	mov.b16 	%rs18, 73;
	st.global.u8 	[%rd224], %rs18;
	shl.b64 	%rd225, %rd302, 3;
	add.s64 	%rd226, %rd1, %rd225;
	ld.global.u64 	%rd82, [%rd226];
	or.b64  	%rd227, %rd82, %rd133;
	and.b64  	%rd228, %rd227, -4294967296;
	setp.ne.s64 	%p24, %rd228, 0;
	@%p24 bra 	$L__BB1_62;
	cvt.u32.u64 	%r59, %rd133;
	cvt.u32.u64 	%r60, %rd82;
	rem.u32 	%r61, %r60, %r59;
	cvt.u64.u32 	%rd303, %r61;
	bra.uni 	$L__BB1_63;
$L__BB1_62:
	rem.u64 	%rd303, %rd82, %rd133;
$L__BB1_63:
	add.s64 	%rd229, %rd2, %rd303;
	mov.b16 	%rs19, 73;
	st.global.u8 	[%rd229], %rs19;
	shl.b64 	%rd230, %rd303, 3;
	add.s64 	%rd231, %rd1, %rd230;
	ld.global.u64 	%rd86, [%rd231];
	or.b64  	%rd232, %rd86, %rd133;
	and.b64  	%rd233, %rd232, -4294967296;
	setp.ne.s64 	%p25, %rd233, 0;
	@%p25 bra 	$L__BB1_65;
	cvt.u32.u64 	%r62, %rd133;
	cvt.u32.u64 	%r63, %rd86;
	rem.u32 	%r64, %r63, %r62;
	cvt.u64.u32 	%rd304, %r64;
	bra.uni 	$L__BB1_66;
$L__BB1_65:
	rem.u64 	%rd304, %rd86, %rd133;
$L__BB1_66:
	add.s64 	%rd234, %rd2, %rd304;
	mov.b16 	%rs20, 73;
	st.global.u8 	[%rd234], %rs20;
	shl.b64 	%rd235, %rd304, 3;
	add.s64 	%rd236, %rd1, %rd235;
	ld.global.u64 	%rd90, [%rd236];
	or.b64  	%rd237, %rd90, %rd133;
	and.b64  	%rd238, %rd237, -4294967296;
	setp.ne.s64 	%p26, %rd238, 0;
	@%p26 bra 	$L__BB1_68;
	cvt.u32.u64 	%r65, %rd133;
	cvt.u32.u64 	%r66, %rd90;
	rem.u32 	%r67, %r66, %r65;
	cvt.u64.u32 	%rd305, %r67;
	bra.uni 	$L__BB1_69;
$L__BB1_68:
	rem.u64 	%rd305, %rd90, %rd133;
$L__BB1_69:
	add.s64 	%rd239, %rd2, %rd305;
	mov.b16 	%rs21, 73;
	st.global.u8 	[%rd239], %rs21;
	shl.b64 	%rd240, %rd305, 3;
	add.s64 	%rd241, %rd1, %rd240;
	ld.global.u64 	%rd94, [%rd241];
	or.b64  	%rd242, %rd94, %rd133;
	and.b64  	%rd243, %rd242, -4294967296;
	setp.ne.s64 	%p27, %rd243, 0;
	@%p27 bra 	$L__BB1_71;
	cvt.u32.u64 	%r68, %rd133;
	cvt.u32.u64 	%r69, %rd94;
	rem.u32 	%r70, %r69, %r68;
	cvt.u64.u32 	%rd306, %r70;
	bra.uni 	$L__BB1_72;
$L__BB1_71:
	rem.u64 	%rd306, %rd94, %rd133;
$L__BB1_72:
	add.s64 	%rd244, %rd2, %rd306;
	mov.b16 	%rs22, 73;
	st.global.u8 	[%rd244], %rs22;
	shl.b64 	%rd245, %rd306, 3;
	add.s64 	%rd246, %rd1, %rd245;
	ld.global.u64 	%rd98, [%rd246];
	or.b64  	%rd247, %rd98, %rd133;
	and.b64  	%rd248, %rd247, -4294967296;
	setp.ne.s64 	%p28, %rd248, 0;
	@%p28 bra 	$L__BB1_74;
	cvt.u32.u64 	%r71, %rd133;
	cvt.u32.u64 	%r72, %rd98;
	rem.u32 	%r73, %r72, %r71;
	cvt.u64.u32 	%rd307, %r73;
	bra.uni 	$L__BB1_75;
$L__BB1_74:
	rem.u64 	%rd307, %rd98, %rd133;
$L__BB1_75:
	add.s64 	%rd249, %rd2, %rd307;
	mov.b16 	%rs23, 73;
	st.global.u8 	[%rd249], %rs23;
	shl.b64 	%rd250, %rd307, 3;
	add.s64 	%rd251, %rd1, %rd250;
	ld.global.u64 	%rd102, [%rd251];
	or.b64  	%rd252, %rd102, %rd133;
	and.b64  	%rd253, %rd252, -4294967296;
	setp.ne.s64 	%p29, %rd253, 0;
	@%p29 bra 	$L__BB1_77;
	cvt.u32.u64 	%r74, %rd133;
	cvt.u32.u64 	%r75, %rd102;
	rem.u32 	%r76, %r75, %r74;
	cvt.u64.u32 	%rd308, %r76;
	bra.uni 	$L__BB1_78;
$L__BB1_77:
	rem.u64 	%rd308, %rd102, %rd133;
$L__BB1_78:
	add.s64 	%rd254, %rd2, %rd308;
	mov.b16 	%rs24, 73;
	st.global.u8 	[%rd254], %rs24;
	shl.b64 	%rd255, %rd308, 3;
	add.s64 	%rd256, %rd1, %rd255;
	ld.global.u64 	%rd283, [%rd256];
$L__BB1_79:
	setp.eq.s64 	%p30, %rd74, 0;
	@%p30 bra 	$L__BB1_99;
	and.b64  	%rd315, %rd134, 3;
	setp.lt.u64 	%p31, %rd74, 4;
	@%p31 bra 	$L__BB1_94;
	or.b64  	%rd257, %rd283, %rd133;
	and.b64  	%rd258, %rd257, -4294967296;
	setp.ne.s64 	%p32, %rd258, 0;
	@%p32 bra 	$L__BB1_83;
	cvt.u32.u64 	%r77, %rd133;
	cvt.u32.u64 	%r78, %rd283;
	rem.u32 	%r79, %r78, %r77;
	cvt.u64.u32 	%rd310, %r79;
	bra.uni 	$L__BB1_84;
$L__BB1_83:
	rem.u64 	%rd310, %rd283, %rd133;
$L__BB1_84:
	add.s64 	%rd259, %rd2, %rd310;
	mov.b16 	%rs25, 73;
	st.global.u8 	[%rd259], %rs25;
	shl.b64 	%rd260, %rd310, 3;
	add.s64 	%rd261, %rd1, %rd260;
	ld.global.u64 	%rd112, [%rd261];
	or.b64  	%rd262, %rd112, %rd133;
	and.b64  	%rd263, %rd262, -4294967296;
	setp.ne.s64 	%p33, %rd263, 0;
	@%p33 bra 	$L__BB1_86;
	cvt.u32.u64 	%r80, %rd133;
	cvt.u32.u64 	%r81, %rd112;
	rem.u32 	%r82, %r81, %r80;
	cvt.u64.u32 	%rd311, %r82;
	bra.uni 	$L__BB1_87;
$L__BB1_86:
	rem.u64 	%rd311, %rd112, %rd133;
$L__BB1_87:
	add.s64 	%rd264, %rd2, %rd311;
	mov.b16 	%rs26, 73;
	st.global.u8 	[%rd264], %rs26;
	shl.b64 	%rd265, %rd311, 3;
	add.s64 	%rd266, %rd1, %rd265;
	ld.global.u64 	%rd116, [%rd266];
	or.b64  	%rd267, %rd116, %rd133;
	and.b64  	%rd268, %rd267, -4294967296;
	setp.ne.s64 	%p34, %rd268, 0;
	@%p34 bra 	$L__BB1_89;
	cvt.u32.u64 	%r83, %rd133;
	cvt.u32.u64 	%r84, %rd116;
	rem.u32 	%r85, %r84, %r83;
	cvt.u64.u32 	%rd312, %r85;
	bra.uni 	$L__BB1_90;
$L__BB1_89:
	rem.u64 	%rd312, %rd116, %rd133;
$L__BB1_90:
	add.s64 	%rd269, %rd2, %rd312;
	mov.b16 	%rs27, 73;
	st.global.u8 	[%rd269], %rs27;
	shl.b64 	%rd270, %rd312, 3;
	add.s64 	%rd271, %rd1, %rd270;
	ld.global.u64 	%rd120, [%rd271];
	or.b64  	%rd272, %rd120, %rd133;
	and.b64  	%rd273, %rd272, -4294967296;
	setp.ne.s64 	%p35, %rd273, 0;
	@%p35 bra 	$L__BB1_92;
	cvt.u32.u64 	%r86, %rd133;
	cvt.u32.u64 	%r87, %rd120;
	rem.u32 	%r88, %r87, %r86;
	cvt.u64.u32 	%rd313, %r88;
	bra.uni 	$L__BB1_93;
$L__BB1_92:
	rem.u64 	%rd313, %rd120, %rd133;
$L__BB1_93:
	add.s64 	%rd274, %rd2, %rd313;
	mov.b16 	%rs28, 73;
	st.global.u8 	[%rd274], %rs28;
	shl.b64 	%rd275, %rd313, 3;
	add.s64 	%rd276, %rd1, %rd275;
	ld.global.u64 	%rd283, [%rd276];
$L__BB1_94:
	setp.eq.s64 	%p36, %rd315, 0;
	@%p36 bra 	$L__BB1_99;
$L__BB1_95:
	.pragma "nounroll";
	or.b64  	%rd277, %rd283, %rd133;
	and.b64  	%rd278, %rd277, -4294967296;
	setp.ne.s64 	%p37, %rd278, 0;
	@%p37 bra 	$L__BB1_97;
	cvt.u32.u64 	%r89, %rd133;
	cvt.u32.u64 	%r90, %rd283;
	rem.u32 	%r91, %r90, %r89;
	cvt.u64.u32 	%rd317, %r91;
	bra.uni 	$L__BB1_98;
$L__BB1_97:
	rem.u64 	%rd317, %rd283, %rd133;
$L__BB1_98:
	add.s64 	%rd279, %rd2, %rd317;
	mov.b16 	%rs29, 73;
	st.global.u8 	[%rd279], %rs29;
	shl.b64 	%rd280, %rd317, 3;
	add.s64 	%rd281, %rd1, %rd280;
	ld.global.u64 	%rd283, [%rd281];
	add.s64 	%rd315, %rd315, -1;
	setp.ne.s64 	%p38, %rd315, 0;
	@%p38 bra 	$L__BB1_95;
$L__BB1_99:
	ret;

}


// ===== COMPILED SASS (sm_100) =====

	.target	sm_100

	.elftype	@"ET_EXEC"


//--------------------- .note.nv.tkinfo           --------------------------
	.section	.note.nv.tkinfo,"",@"SHT_NOTE"
	.sectionflags	@"SHF_NOTE_NV_TKINFO"
	.tkinfo
        /*0018*/ 	.word	0x00000002
        /*0030*/ 	.string	""
        /*0030*/ 	.string	"ptxas"
        /*0030*/ 	.string	"Cuda compilation tools, release 13.0, V13.0.88"
        /*0030*/ 	.string	"Build cuda_13.0.r13.0/compiler.36424714_0"
        /*0030*/ 	.string	"-arch sm_100 -m 64 "



//--------------------- .note.nv.cuinfo           --------------------------
	.section	.note.nv.cuinfo,"",@"SHT_NOTE"
	.sectionflags	@"SHF_NOTE_NV_CUINFO"
        /*0018*/ 	.short	0x0002
        /*001a*/ 	.short	0x0064
        /*001c*/ 	.short	0x0082
	.zero		2


//--------------------- .nv.info                  --------------------------
	.section	.nv.info,"",@"SHT_CUDA_INFO"
	.align	4


	//----- nvinfo : EIATTR_REGCOUNT
	.align		4
        /*0000*/ 	.byte	0x04, 0x2f
        /*0002*/ 	.short	(.L_1 - .L_0)
	.align		4
.L_0:
        /*0004*/ 	.word	index@(_Z7regularPcyyy)
        /*0008*/ 	.word	0x00000028


	//----- nvinfo : EIATTR_FRAME_SIZE
	.align		4
.L_1:
        /*000c*/ 	.byte	0x04, 0x11
        /*000e*/ 	.short	(.L_3 - .L_2)
	.align		4
.L_2:
        /*0010*/ 	.word	index@(_Z7regularPcyyy)
        /*0014*/ 	.word	0x00000000


	//----- nvinfo : EIATTR_REGCOUNT
	.align		4
.L_3:
        /*0018*/ 	.byte	0x04, 0x2f
        /*001a*/ 	.short	(.L_5 - .L_4)
	.align		4
.L_4:
        /*001c*/ 	.word	index@(_Z9irregularPcPyyy)
        /*0020*/ 	.word	0x00000010


	//----- nvinfo : EIATTR_FRAME_SIZE
	.align		4
.L_5:
        /*0024*/ 	.byte	0x04, 0x11
        /*0026*/ 	.short	(.L_7 - .L_6)
	.align		4
.L_6:
        /*0028*/ 	.word	index@($__internal_0_$__cuda_sm20_rem_u64)
        /*002c*/ 	.word	0x00000000


	//----- nvinfo : EIATTR_FRAME_SIZE
	.align		4
.L_7:
        /*0030*/ 	.byte	0x04, 0x11
        /*0032*/ 	.short	(.L_9 - .L_8)
	.align		4
.L_8:
        /*0034*/ 	.word	index@(_Z9irregularPcPyyy)
        /*0038*/ 	.word	0x00000000


	//----- nvinfo : EIATTR_MIN_STACK_SIZE
	.align		4
.L_9:
        /*003c*/ 	.byte	0x04, 0x12
        /*003e*/ 	.short	(.L_11 - .L_10)
	.align		4
.L_10:
        /*0040*/ 	.word	index@(_Z9irregularPcPyyy)
        /*0044*/ 	.word	0x00000000


	//----- nvinfo : EIATTR_MIN_STACK_SIZE
	.align		4
.L_11:
        /*0048*/ 	.byte	0x04, 0x12
        /*004a*/ 	.short	(.L_13 - .L_12)
	.align		4
.L_12:
        /*004c*/ 	.word	index@(_Z7regularPcyyy)
        /*0050*/ 	.word	0x00000000
.L_13:


//--------------------- .nv.compat                --------------------------
	.section	.nv.compat,"",@"SHT_CUDA_COMPAT_INFO"
	.align	4
        /*0000*/ 	.byte	0x02, 0x09, 0x00, 0x00, 0x02, 0x02, 0x01, 0x00, 0x02, 0x05, 0x05, 0x00, 0x03, 0x07, 0x01, 0x01
        /*0010*/ 	.byte	0x02, 0x03, 0x00, 0x00, 0x02, 0x06, 0x01, 0x00, 0x04, 0x0b, 0x08, 0x00, 0x09, 0x00, 0x00, 0x00
        /*0020*/ 	.byte	0x00, 0x00, 0x00, 0x00


//--------------------- .nv.info._Z9irregularPcPyyy --------------------------
	.section	.nv.info._Z9irregularPcPyyy,"",@"SHT_CUDA_INFO"
	.sectionflags	@""
	.align	4


	//----- nvinfo : EIATTR_CUDA_API_VERSION
	.align		4
        /*0000*/ 	.byte	0x04, 0x37
        /*0002*/ 	.short	(.L_15 - .L_14)
.L_14:
        /*0004*/ 	.word	0x00000082


	//----- nvinfo : EIATTR_KPARAM_INFO
	.align		4
.L_15:
        /*0008*/ 	.byte	0x04, 0x17
        /*000a*/ 	.short	(.L_17 - .L_16)
.L_16:
        /*000c*/ 	.word	0x00000000
        /*0010*/ 	.short	0x0003
        /*0012*/ 	.short	0x0018
        /*0014*/ 	.byte	0x00, 0xf0, 0x21, 0x00


	//----- nvinfo : EIATTR_KPARAM_INFO
	.align		4
.L_17:
        /*0018*/ 	.byte	0x04, 0x17
        /*001a*/ 	.short	(.L_19 - .L_18)
.L_18:
        /*001c*/ 	.word	0x00000000
        /*0020*/ 	.short	0x0002
        /*0022*/ 	.short	0x0010
        /*0024*/ 	.byte	0x00, 0xf0, 0x21, 0x00


	//----- nvinfo : EIATTR_KPARAM_INFO
	.align		4
.L_19:
        /*0028*/ 	.byte	0x04, 0x17
        /*002a*/ 	.short	(.L_21 - .L_20)
.L_20:
        /*002c*/ 	.word	0x00000000
        /*0030*/ 	.short	0x0001
        /*0032*/ 	.short	0x0008
        /*0034*/ 	.byte	0x00, 0xf5, 0x21, 0x00


	//----- nvinfo : EIATTR_KPARAM_INFO
	.align		4
.L_21:
        /*0038*/ 	.byte	0x04, 0x17
        /*003a*/ 	.short	(.L_23 - .L_22)
.L_22:
        /*003c*/ 	.word	0x00000000
        /*0040*/ 	.short	0x0000
        /*0042*/ 	.short	0x0000
        /*0044*/ 	.byte	0x00, 0xf5, 0x21, 0x00


	//----- nvinfo : EIATTR_SPARSE_MMA_MASK
	.align		4
.L_23:
        /*0048*/ 	.byte	0x03, 0x50
        /*004a*/ 	.short	0x0000


	//----- nvinfo : EIATTR_MAXREG_COUNT
	.align		4
        /*004c*/ 	.byte	0x03, 0x1b
        /*004e*/ 	.short	0x00ff


	//----- nvinfo : EIATTR_MERCURY_ISA_VERSION
	.align		4
        /*0050*/ 	.byte	0x03, 0x5f
        /*0052*/ 	.short	0x0101


	//----- nvinfo : EIATTR_VRC_CTA_INIT_COUNT
	.align		4
        /*0054*/ 	.byte	0x02, 0x4a
	.zero		1
	.zero		1


	//----- nvinfo : EIATTR_EXIT_INSTR_OFFSETS
	.align		4
        /*0058*/ 	.byte	0x04, 0x1c
        /*005a*/ 	.short	(.L_25 - .L_24)


	//   ....[0]....
.L_24:
        /*005c*/ 	.word	0x00000040


	//   ....[1]....
        /*0060*/ 	.word	0x000026b0


	//   ....[2]....
        /*0064*/ 	.word	0x00003b20


	//   ....[3]....
        /*0068*/ 	.word	0x000045d0


	//   ....[4]....
        /*006c*/ 	.word	0x00004870


	//----- nvinfo : EIATTR_CRS_STACK_SIZE
	.align		4
.L_25:
        /*0070*/ 	.byte	0x04, 0x1e
        /*0072*/ 	.short	(.L_27 - .L_26)
.L_26:
        /*0074*/ 	.word	0x00000000


	//----- nvinfo : EIATTR_CBANK_PARAM_SIZE
	.align		4
.L_27:
        /*0078*/ 	.byte	0x03, 0x19
        /*007a*/ 	.short	0x0020


	//----- nvinfo : EIATTR_PARAM_CBANK
	.align		4
        /*007c*/ 	.byte	0x04, 0x0a
        /*007e*/ 	.short	(.L_29 - .L_28)
	.align		4
.L_28:
        /*0080*/ 	.word	index@(.nv.constant0._Z9irregularPcPyyy)
        /*0084*/ 	.short	0x0380
        /*0086*/ 	.short	0x0020


	//----- nvinfo : EIATTR_SW_WAR
	.align		4
.L_29:
        /*0088*/ 	.byte	0x04, 0x36
        /*008a*/ 	.short	(.L_31 - .L_30)
.L_30:
        /*008c*/ 	.word	0x00000008
.L_31:


//--------------------- .nv.info._Z7regularPcyyy  --------------------------
	.section	.nv.info._Z7regularPcyyy,"",@"SHT_CUDA_INFO"
	.sectionflags	@""
	.align	4


	//----- nvinfo : EIATTR_CUDA_API_VERSION
	.align		4
        /*0000*/ 	.byte	0x04, 0x37
        /*0002*/ 	.short	(.L_33 - .L_32)
.L_32:
        /*0004*/ 	.word	0x00000082


	//----- nvinfo : EIATTR_KPARAM_INFO
	.align		4
.L_33:
        /*0008*/ 	.byte	0x04, 0x17
        /*000a*/ 	.short	(.L_35 - .L_34)
.L_34:
        /*000c*/ 	.word	0x00000000
        /*0010*/ 	.short	0x0003
        /*0012*/ 	.short	0x0018
        /*0014*/ 	.byte	0x00, 0xf0, 0x21, 0x00


	//----- nvinfo : EIATTR_KPARAM_INFO
	.align		4
.L_35:
        /*0018*/ 	.byte	0x04, 0x17
        /*001a*/ 	.short	(.L_37 - .L_36)
.L_36:
        /*001c*/ 	.word	0x00000000
        /*0020*/ 	.short	0x0002
        /*0022*/ 	.short	0x0010
        /*0024*/ 	.byte	0x00, 0xf0, 0x21, 0x00


	//----- nvinfo : EIATTR_KPARAM_INFO
	.align		4
.L_37:
        /*0028*/ 	.byte	0x04, 0x17
        /*002a*/ 	.short	(.L_39 - .L_38)
.L_38:
        /*002c*/ 	.word	0x00000000
        /*0030*/ 	.short	0x0001
        /*0032*/ 	.short	0x0008
        /*0034*/ 	.byte	0x00, 0xf0, 0x21, 0x00


	//----- nvinfo : EIATTR_KPARAM_INFO
	.align		4
.L_39:
        /*0038*/ 	.byte	0x04, 0x17
        /*003a*/ 	.short	(.L_41 - .L_40)
.L_40:
        /*003c*/ 	.word	0x00000000
        /*0040*/ 	.short	0x0000
        /*0042*/ 	.short	0x0000
        /*0044*/ 	.byte	0x00, 0xf5, 0x21, 0x00


	//----- nvinfo : EIATTR_SPARSE_MMA_MASK
	.align		4
.L_41:
        /*0048*/ 	.byte	0x03, 0x50
        /*004a*/ 	.short	0x0000


	//----- nvinfo : EIATTR_MAXREG_COUNT
	.align		4
        /*004c*/ 	.byte	0x03, 0x1b
        /*004e*/ 	.short	0x00ff


	//----- nvinfo : EIATTR_MERCURY_ISA_VERSION
	.align		4
        /*0050*/ 	.byte	0x03, 0x5f
        /*0052*/ 	.short	0x0101


	//----- nvinfo : EIATTR_VRC_CTA_INIT_COUNT
	.align		4
        /*0054*/ 	.byte	0x02, 0x4a
	.zero		1
	.zero		1


	//----- nvinfo : EIATTR_EXIT_INSTR_OFFSETS
	.align		4
        /*0058*/ 	.byte	0x04, 0x1c
        /*005a*/ 	.short	(.L_43 - .L_42)


	//   ....[0]....
.L_42:
        /*005c*/ 	.word	0x000000d0


	//   ....[1]....
        /*0060*/ 	.word	0x00001290


	//----- nvinfo : EIATTR_CRS_STACK_SIZE
	.align		4
.L_43:
        /*0064*/ 	.byte	0x04, 0x1e
        /*0066*/ 	.short	(.L_45 - .L_44)
.L_44:
        /*0068*/ 	.word	0x00000000


	//----- nvinfo : EIATTR_CBANK_PARAM_SIZE
	.align		4
.L_45:
        /*006c*/ 	.byte	0x03, 0x19
        /*006e*/ 	.short	0x0020


	//----- nvinfo : EIATTR_PARAM_CBANK
	.align		4
        /*0070*/ 	.byte	0x04, 0x0a
        /*0072*/ 	.short	(.L_47 - .L_46)
	.align		4
.L_46:
        /*0074*/ 	.word	index@(.nv.constant0._Z7regularPcyyy)
        /*0078*/ 	.short	0x0380
        /*007a*/ 	.short	0x0020


	//----- nvinfo : EIATTR_SW_WAR
	.align		4
.L_47:
        /*007c*/ 	.byte	0x04, 0x36
        /*007e*/ 	.short	(.L_49 - .L_48)
.L_48:
        /*0080*/ 	.word	0x00000008
.L_49:


//--------------------- .nv.callgraph             --------------------------
	.section	.nv.callgraph,"",@"SHT_CUDA_CALLGRAPH"
	.align	4
	.sectionentsize	8
	.align		4
        /*0000*/ 	.word	0x00000000
	.align		4
        /*0004*/ 	.word	0xffffffff
	.align		4
        /*0008*/ 	.word	0x00000000
	.align		4
        /*000c*/ 	.word	0xfffffffe
	.align		4
        /*0010*/ 	.word	0x00000000
	.align		4
        /*0014*/ 	.word	0xfffffffd
	.align		4
        /*0018*/ 	.word	0x00000000
	.align		4
        /*001c*/ 	.word	0xfffffffc


//--------------------- .text._Z9irregularPcPyyy  --------------------------
	.section	.text._Z9irregularPcPyyy,"ax",@progbits
	.align	128
        .global         _Z9irregularPcPyyy
        .type           _Z9irregularPcPyyy,@function
        .size           _Z9irregularPcPyyy,(.L_x_105 - _Z9irregularPcPyyy)
        .other          _Z9irregularPcPyyy,@"STO_CUDA_ENTRY STV_DEFAULT"
_Z9irregularPcPyyy:
.text._Z9irregularPcPyyy:
[----:B------:R-:W-:Y:S01]  /*0000*/  LDC R1, c[0x0][0x37c] ;  /* 0x0000df00ff017b82 */ /* 0x000fe20000000800 */
[----:B------:R-:W0:Y:S02]  /*0010*/  LDCU.64 UR4, c[0x0][0x398] ;  /* 0x00007300ff0477ac */ /* 0x000e240008000a00 */
[----:B0-----:R-:W-:-:S04]  /*0020*/  ISETP.NE.U32.AND P0, PT, RZ, UR4, PT ;  /* 0x00000004ff007c0c */ /* 0x001fc8000bf05070 */
[----:B------:R-:W-:-:S13]  /*0030*/  ISETP.NE.AND.EX P0, PT, RZ, UR5, PT, P0 ;  /* 0x00000005ff007c0c */ /* 0x000fda000bf05300 */
[----:B------:R-:W-:Y:S05]  /*0040*/  @!P0 EXIT ;  /* 0x000000000000894d */ /* 0x000fea0003800000 */
[----:B------:R-:W0:Y:S01]  /*0050*/  S2R R2, SR_TID.X ;  /* 0x0000000000027919 */ /* 0x000e220000002100 */
[----:B------:R-:W0:Y:S01]  /*0060*/  LDCU UR10, c[0x0][0x360] ;  /* 0x00006c00ff0a77ac */ /* 0x000e220008000800 */
[----:B------:R-:W0:Y:S01]  /*0070*/  S2R R3, SR_CTAID.X ;  /* 0x0000000000037919 */ /* 0x000e220000002500 */
[----:B------:R-:W-:Y:S01]  /*0080*/  UISETP.GE.U32.AND UP0, UPT, UR4, 0x10, UPT ;  /* 0x000000100400788c */ /* 0x000fe2000bf06070 */
[----:B------:R-:W1:Y:S03]  /*0090*/  LDCU.64 UR8, c[0x0][0x358] ;  /* 0x00006b00ff0877ac */ /* 0x000e660008000a00 */
[----:B------:R-:W-:Y:S01]  /*00a0*/  UISETP.GE.U32.AND.EX UP0, UPT, UR5, URZ, UPT, UP0 ;  /* 0x000000ff0500728c */ /* 0x000fe2000bf06100 */
[----:B------:R-:W2:Y:S01]  /*00b0*/  LDCU.64 UR6, c[0x0][0x390] ;  /* 0x00007200ff0677ac */ /* 0x000ea20008000a00 */
[----:B------:R-:W-:Y:S01]  /*00c0*/  ULOP3.LUT UR11, UR4, 0xf, URZ, 0xc0, !UPT ;  /* 0x0000000f040b7892 */ /* 0x000fe2000f8ec0ff */
[----:B0-----:R-:W-:-:S02]  /*00d0*/  IMAD R2, R3, UR10, R2 ;  /* 0x0000000a03027c24 */ /* 0x001fc4000f8e0202 */
[----:B------:R-:W-:-:S04]  /*00e0*/  IMAD.MOV.U32 R3, RZ, RZ, RZ ;  /* 0x000000ffff037224 */ /* 0x000fc800078e00ff */
[----:B-12---:R-:W-:Y:S05]  /*00f0*/  BRA.U !UP0, `(.L_x_0) ;  /* 0x0000002508647547 */ /* 0x006fea000b800000 */
[----:B------:R-:W0:Y:S01]  /*0100*/  LDCU UR5, c[0x0][0x39c] ;  /* 0x00007380ff0577ac */ /* 0x000e220008000800 */
[----:B------:R-:W1:Y:S01]  /*0110*/  LDCU UR10, c[0x0][0x394] ;  /* 0x00007280ff0a77ac */ /* 0x000e620008000800 */
[----:B------:R-:W2:Y:S01]  /*0120*/  LDCU UR12, c[0x0][0x390] ;  /* 0x00007200ff0c77ac */ /* 0x000ea20008000800 */
[----:B------:R-:W3:Y:S01]  /*0130*/  LDCU.128 UR16, c[0x0][0x380] ;  /* 0x00007000ff1077ac */ /* 0x000ee20008000c00 */
[----:B------:R-:W-:-:S12]  /*0140*/  ULOP3.LUT UR4, UR4, 0xfffffff0, URZ, 0xc0, !UPT ;  /* 0xfffffff004047892 */ /* 0x000fd8000f8ec0ff */
.L_x_49:
[----:B-1---5:R-:W-:Y:S01]  /*0150*/  LOP3.LUT R0, R3, UR10, RZ, 0xfc, !PT ;  /* 0x0000000a03007c12 */ /* 0x022fe2000f8efcff */
[----:B------:R-:W-:Y:S03]  /*0160*/  BSSY.RECONVERGENT B0, `(.L_x_1) ;  /* 0x000001b000007945 */ /* 0x000fe60003800200 */
[----:B------:R-:W-:-:S13]  /*0170*/  ISETP.NE.U32.AND P0, PT, R0, RZ, PT ;  /* 0x000000ff0000720c */ /* 0x000fda0003f05070 */
[----:B------:R-:W-:Y:S05]  /*0180*/  @P0 BRA `(.L_x_2) ;  /* 0x00000000004c0947 */ /* 0x000fea0003800000 */
[----:B--2---:R-:W1:Y:S01]  /*0190*/  I2F.U32.RP R0, UR12 ;  /* 0x0000000c00007d06 */ /* 0x004e620008209000 */
[----:B------:R-:W-:-:S07]  /*01a0*/  ISETP.NE.U32.AND P1, PT, RZ, UR12, PT ;  /* 0x0000000cff007c0c */ /* 0x000fce000bf25070 */
[----:B-1----:R-:W1:Y:S02]  /*01b0*/  MUFU.RCP R0, R0 ;  /* 0x0000000000007308 */ /* 0x002e640000001000 */
[----:B-1----:R-:W-:-:S06]  /*01c0*/  VIADD R4, R0, 0xffffffe ;  /* 0x0ffffffe00047836 */ /* 0x002fcc0000000000 */
[----:B------:R1:W2:Y:S02]  /*01d0*/  F2I.FTZ.U32.TRUNC.NTZ R5, R4 ;  /* 0x0000000400057305 */ /* 0x0002a4000021f000 */
[----:B-1----:R-:W-:Y:S02]  /*01e0*/  IMAD.MOV.U32 R4, RZ, RZ, RZ ;  /* 0x000000ffff047224 */ /* 0x002fe400078e00ff */
[----:B--2---:R-:W-:-:S04]  /*01f0*/  IMAD.MOV R3, RZ, RZ, -R5 ;  /* 0x000000ffff037224 */ /* 0x004fc800078e0a05 */
[----:B------:R-:W-:-:S04]  /*0200*/  IMAD R3, R3, UR12, RZ ;  /* 0x0000000c03037c24 */ /* 0x000fc8000f8e02ff */
[----:B------:R-:W-:-:S04]  /*0210*/  IMAD.HI.U32 R5, R5, R3, R4 ;  /* 0x0000000305057227 */ /* 0x000fc800078e0004 */
[----:B------:R-:W-:Y:S02]  /*0220*/  IMAD.MOV.U32 R3, RZ, RZ, RZ ;  /* 0x000000ffff037224 */ /* 0x000fe400078e00ff */
[----:B------:R-:W-:-:S04]  /*0230*/  IMAD.HI.U32 R5, R5, R2, RZ ;  /* 0x0000000205057227 */ /* 0x000fc800078e00ff */
[----:B------:R-:W-:-:S04]  /*0240*/  IMAD.MOV R5, RZ, RZ, -R5 ;  /* 0x000000ffff057224 */ /* 0x000fc800078e0a05 */
[----:B------:R-:W-:-:S05]  /*0250*/  IMAD R2, R5, UR12, R2 ;  /* 0x0000000c05027c24 */ /* 0x000fca000f8e0202 */
[----:B------:R-:W-:-:S13]  /*0260*/  ISETP.GE.U32.AND P0, PT, R2, UR12, PT ;  /* 0x0000000c02007c0c */ /* 0x000fda000bf06070 */
[----:B------:R-:W-:-:S05]  /*0270*/  @P0 VIADD R2, R2, -UR12 ;  /* 0x8000000c02020c36 */ /* 0x000fca0008000000 */
[----:B------:R-:W-:-:S13]  /*0280*/  ISETP.GE.U32.AND P0, PT, R2, UR12, PT ;  /* 0x0000000c02007c0c */ /* 0x000fda000bf06070 */
[----:B------:R-:W-:Y:S02]  /*0290*/  @P0 IADD3 R2, PT, PT, R2, -UR12, RZ ;  /* 0x8000000c02020c10 */ /* 0x000fe4000fffe0ff */
[----:B------:R-:W-:Y:S01]  /*02a0*/  @!P1 LOP3.LUT R2, RZ, UR12, RZ, 0x33, !PT ;  /* 0x0000000cff029c12 */ /* 0x000fe2000f8e33ff */
[----:B------:R-:W-:Y:S06]  /*02b0*/  BRA `(.L_x_3) ;  /* 0x0000000000147947 */ /* 0x000fec0003800000 */
.L_x_2:
[----:B------:R-:W-:Y:S01]  /*02c0*/  IMAD.MOV.U32 R0, RZ, RZ, R2 ;  /* 0x000000ffff007224 */ /* 0x000fe200078e0002 */
[----:B------:R-:W-:-:S07]  /*02d0*/  MOV R2, 0x2f0 ;  /* 0x000002f000027802 */ /* 0x000fce0000000f00 */
[----:B0-23--:R-:W-:Y:S05]  /*02e0*/  CALL.REL.NOINC `($__internal_0_$__cuda_sm20_rem_u64) ;  /* 0x0000004400647944 */ /* 0x00dfea0003c00000 */
[----:B------:R-:W-:Y:S02]  /*02f0*/  IMAD.MOV.U32 R2, RZ, RZ, R0 ;  /* 0x000000ffff027224 */ /* 0x000fe400078e0000 */
[----:B------:R-:W-:-:S07]  /*0300*/  IMAD.MOV.U32 R3, RZ, RZ, R5 ;  /* 0x000000ffff037224 */ /* 0x000fce00078e0005 */
.L_x_3:
[----:B0--3--:R-:W-:Y:S05]  /*0310*/  BSYNC.RECONVERGENT B0 ;  /* 0x0000000000007941 */ /* 0x009fea0003800200 */
.L_x_1:
[C---:B------:R-:W-:Y:S01]  /*0320*/  IADD3 R4, P0, PT, R2.reuse, UR16, RZ ;  /* 0x0000001002047c10 */ /* 0x040fe2000ff1e0ff */
[----:B------:R-:W-:Y:S01]  /*0330*/  IMAD.MOV.U32 R0, RZ, RZ, 0x49 ;  /* 0x00000049ff007424 */ /* 0x000fe200078e00ff */
[C---:B------:R-:W-:Y:S02]  /*0340*/  LEA R6, P1, R2.reuse, UR18, 0x3 ;  /* 0x0000001202067c11 */ /* 0x040fe4000f8218ff */
[----:B------:R-:W-:Y:S02]  /*0350*/  IADD3.X R5, PT, PT, R3, UR17, RZ, P0, !PT ;  /* 0x0000001103057c10 */ /* 0x000fe400087fe4ff */
[--C-:B------:R-:W-:Y:S02]  /*0360*/  LEA.HI.X R7, R2, UR19, R3.reuse, 0x3, P1 ;  /* 0x0000001302077c11 */ /* 0x100fe400088f1c03 */
[----:B------:R-:W-:-:S05]  /*0370*/  PRMT R3, R0, 0x7610, R3 ;  /* 0x0000761000037816 */ /* 0x000fca0000000003 */
[----:B------:R0:W-:Y:S04]  /*0380*/  STG.E.U8 desc[UR8][R4.64], R3 ;  /* 0x0000000304007986 */ /* 0x0001e8000c101108 */
[----:B0-----:R-:W2:Y:S01]  /*0390*/  LDG.E.64 R2, desc[UR8][R6.64] ;  /* 0x0000000806027981 */ /* 0x001ea2000c1e1b00 */
[----:B------:R-:W-:Y:S01]  /*03a0*/  BSSY.RECONVERGENT B0, `(.L_x_4) ;  /* 0x000001c000007945 */ /* 0x000fe20003800200 */
[----:B--2---:R-:W-:-:S04]  /*03b0*/  LOP3.LUT R0, R3, UR10, RZ, 0xfc, !PT ;  /* 0x0000000a03007c12 */ /* 0x004fc8000f8efcff */
[----:B------:R-:W-:-:S13]  /*03c0*/  ISETP.NE.U32.AND P0, PT, R0, RZ, PT ;  /* 0x000000ff0000720c */ /* 0x000fda0003f05070 */
[----:B------:R-:W-:Y:S05]  /*03d0*/  @P0 BRA `(.L_x_5) ;  /* 0x00000000004c0947 */ /* 0x000fea0003800000 */
[----:B------:R-:W0:Y:S01]  /*03e0*/  I2F.U32.RP R6, UR12 ;  /* 0x0000000c00067d06 */ /* 0x000e220008209000 */
[----:B------:R-:W-:-:S07]  /*03f0*/  ISETP.NE.U32.AND P1, PT, RZ, UR12, PT ;  /* 0x0000000cff007c0c */ /* 0x000fce000bf25070 */
[----:B0-----:R-:W0:Y:S02]  /*0400*/  MUFU.RCP R6, R6 ;  /* 0x0000000600067308 */ /* 0x001e240000001000 */
[----:B0-----:R-:W-:-:S06]  /*0410*/  VIADD R4, R6, 0xffffffe ;  /* 0x0ffffffe06047836 */ /* 0x001fcc0000000000 */
[----:B------:R0:W1:Y:S02]  /*0420*/  F2I.FTZ.U32.TRUNC.NTZ R5, R4 ;  /* 0x0000000400057305 */ /* 0x000064000021f000 */
[----:B0-----:R-:W-:Y:S01]  /*0430*/  IMAD.MOV.U32 R4, RZ, RZ, RZ ;  /* 0x000000ffff047224 */ /* 0x001fe200078e00ff */
[----:B-1----:R-:W-:-:S05]  /*0440*/  IADD3 R3, PT, PT, RZ, -R5, RZ ;  /* 0x80000005ff037210 */ /* 0x002fca0007ffe0ff */
[----:B------:R-:W-:-:S04]  /*0450*/  IMAD R3, R3, UR12, RZ ;  /* 0x0000000c03037c24 */ /* 0x000fc8000f8e02ff */
[----:B------:R-:W-:-:S06]  /*0460*/  IMAD.HI.U32 R3, R5, R3, R4 ;  /* 0x0000000305037227 */ /* 0x000fcc00078e0004 */
[----:B------:R-:W-:-:S04]  /*0470*/  IMAD.HI.U32 R0, R3, R2, RZ ;  /* 0x0000000203007227 */ /* 0x000fc800078e00ff */
[----:B------:R-:W-:-:S04]  /*0480*/  IMAD.MOV R3, RZ, RZ, -R0 ;  /* 0x000000ffff037224 */ /* 0x000fc800078e0a00 */
[----:B------:R-:W-:Y:S02]  /*0490*/  IMAD R2, R3, UR12, R2 ;  /* 0x0000000c03027c24 */ /* 0x000fe4000f8e0202 */
[----:B------:R-:W-:-:S03]  /*04a0*/  IMAD.MOV.U32 R3, RZ, RZ, RZ ;  /* 0x000000ffff037224 */ /* 0x000fc600078e00ff */
[----:B------:R-:W-:-:S13]  /*04b0*/  ISETP.GE.U32.AND P0, PT, R2, UR12, PT ;  /* 0x0000000c02007c0c */ /* 0x000fda000bf06070 */
[----:B------:R-:W-:-:S05]  /*04c0*/  @P0 VIADD R2, R2, -UR12 ;  /* 0x8000000c02020c36 */ /* 0x000fca0008000000 */
[----:B------:R-:W-:-:S13]  /*04d0*/  ISETP.GE.U32.AND P0, PT, R2, UR12, PT ;  /* 0x0000000c02007c0c */ /* 0x000fda000bf06070 */
[----:B------:R-:W-:Y:S01]  /*04e0*/  @P0 VIADD R2, R2, -UR12 ;  /* 0x8000000c02020c36 */ /* 0x000fe20008000000 */
[----:B------:R-:W-:Y:S01]  /*04f0*/  @!P1 LOP3.LUT R2, RZ, UR12, RZ, 0x33, !PT ;  /* 0x0000000cff029c12 */ /* 0x000fe2000f8e33ff */
[----:B------:R-:W-:Y:S06]  /*0500*/  BRA `(.L_x_6) ;  /* 0x0000000000147947 */ /* 0x000fec0003800000 */
.L_x_5:
[----:B------:R-:W-:Y:S01]  /*0510*/  IMAD.MOV.U32 R0, RZ, RZ, R2 ;  /* 0x000000ffff007224 */ /* 0x000fe200078e0002 */
[----:B------:R-:W-:-:S07]  /*0520*/  MOV R2, 0x540 ;  /* 0x0000054000027802 */ /* 0x000fce0000000f00 */
[----:B------:R-:W-:Y:S05]  /*0530*/  CALL.REL.NOINC `($__internal_0_$__cuda_sm20_rem_u64) ;  /* 0x0000004000d07944 */ /* 0x000fea0003c00000 */
[----:B------:R-:W-:Y:S01]  /*0540*/  MOV R2, R0 ;  /* 0x0000000000027202 */ /* 0x000fe20000000f00 */
[----:B------:R-:W-:-:S07]  /*0550*/  IMAD.MOV.U32 R3, RZ, RZ, R5 ;  /* 0x000000ffff037224 */ /* 0x000fce00078e0005 */
.L_x_6:
[----:B------:R-:W-:Y:S05]  /*0560*/  BSYNC.RECONVERGENT B0 ;  /* 0x0000000000007941 */ /* 0x000fea0003800200 */
.L_x_4:
        /* <DEDUP_REMOVED lines=17> */
[----:B0-----:R-:W-:Y:S02]  /*0680*/  IMAD.MOV.U32 R4, RZ, RZ, RZ ;  /* 0x000000ffff047224 */ /* 0x001fe400078e00ff */
[----:B-1----:R-:W-:-:S04]  /*0690*/  IMAD.MOV R3, RZ, RZ, -R5 ;  /* 0x000000ffff037224 */ /* 0x002fc800078e0a05 */
[----:B------:R-:W-:-:S04]  /*06a0*/  IMAD R3, R3, UR12, RZ ;  /* 0x0000000c03037c24 */ /* 0x000fc8000f8e02ff */
[----:B------:R-:W-:-:S06]  /*06b0*/  IMAD.HI.U32 R3, R5, R3, R4 ;  /* 0x0000000305037227 */ /* 0x000fcc00078e0004 */
[----:B------:R-:W-:-:S04]  /*06c0*/  IMAD.HI.U32 R0, R3, R2, RZ ;  /* 0x0000000203007227 */ /* 0x000fc800078e00ff */
[----:B------:R-:W-:-:S04]  /*06d0*/  IMAD.MOV R3, RZ, RZ, -R0 ;  /* 0x000000ffff037224 */ /* 0x000fc800078e0a00 */
[----:B------:R-:W-:Y:S02]  /*06e0*/  IMAD R2, R3, UR12, R2 ;  /* 0x0000000c03027c24 */ /* 0x000fe4000f8e0202 */
[----:B------:R-:W-:-:S03]  /*06f0*/  IMAD.MOV.U32 R3, RZ, RZ, RZ ;  /* 0x000000ffff037224 */ /* 0x000fc600078e00ff */
[----:B------:R-:W-:-:S13]  /*0700*/  ISETP.GE.U32.AND P0, PT, R2, UR12, PT ;  /* 0x0000000c02007c0c */ /* 0x000fda000bf06070 */
[----:B------:R-:W-:-:S04]  /*0710*/  @P0 IADD3 R2, PT, PT, R2, -UR12, RZ ;  /* 0x8000000c02020c10 */ /* 0x000fc8000fffe0ff */
[----:B------:R-:W-:-:S13]  /*0720*/  ISETP.GE.U32.AND P0, PT, R2, UR12, PT ;  /* 0x0000000c02007c0c */ /* 0x000fda000bf06070 */
[----:B------:R-:W-:Y:S01]  /*0730*/  @P0 VIADD R2, R2, -UR12 ;  /* 0x8000000c02020c36 */ /* 0x000fe20008000000 */
[----:B------:R-:W-:Y:S01]  /*0740*/  @!P1 LOP3.LUT R2, RZ, UR12, RZ, 0x33, !PT ;  /* 0x0000000cff029c12 */ /* 0x000fe2000f8e33ff */
[----:B------:R-:W-:Y:S06]  /*0750*/  BRA `(.L_x_9) ;  /* 0x0000000000147947 */ /* 0x000fec0003800000 */
.L_x_8:
[----:B------:R-:W-:Y:S01]  /*0760*/  IMAD.MOV.U32 R0, RZ, RZ, R2 ;  /* 0x000000ffff007224 */ /* 0x000fe200078e0002 */
[----:B------:R-:W-:-:S07]  /*0770*/  MOV R2, 0x790 ;  /* 0x0000079000027802 */ /* 0x000fce0000000f00 */
[----:B------:R-:W-:Y:S05]  /*0780*/  CALL.REL.NOINC `($__internal_0_$__cuda_sm20_rem_u64) ;  /* 0x00000040003c7944 */ /* 0x000fea0003c00000 */
[----:B------:R-:W-:Y:S02]  /*0790*/  IMAD.MOV.U32 R2, RZ, RZ, R0 ;  /* 0x000000ffff027224 */ /* 0x000fe400078e0000 */
[----:B------:R-:W-:-:S07]  /*07a0*/  IMAD.MOV.U32 R3, RZ, RZ, R5 ;  /* 0x000000ffff037224 */ /* 0x000fce00078e0005 */
.L_x_9:
[----:B------:R-:W-:Y:S05]  /*07b0*/  BSYNC.RECONVERGENT B0 ;  /* 0x0000000000007941 */ /* 0x000fea0003800200 */
.L_x_7:
        /* <DEDUP_REMOVED lines=15> */
[----:B0-----:R-:W-:-:S06]  /*08b0*/  IADD3 R4, PT, PT, R6, 0xffffffe, RZ ;  /* 0x0ffffffe06047810 */ /* 0x001fcc0007ffe0ff */
        /* <DEDUP_REMOVED lines=15> */
.L_x_11:
[----:B------:R-:W-:Y:S02]  /*09b0*/  MOV R0, R2 ;  /* 0x0000000200007202 */ /* 0x000fe40000000f00 */
[----:B------:R-:W-:-:S07]  /*09c0*/  MOV R2, 0x9e0 ;  /* 0x000009e000027802 */ /* 0x000fce0000000f00 */
[----:B------:R-:W-:Y:S05]  /*09d0*/  CALL.REL.NOINC `($__internal_0_$__cuda_sm20_rem_u64) ;  /* 0x0000003c00a87944 */ /* 0x000fea0003c00000 */
[----:B------:R-:W-:Y:S02]  /*09e0*/  IMAD.MOV.U32 R2, RZ, RZ, R0 ;  /* 0x000000ffff027224 */ /* 0x000fe400078e0000 */
[----:B------:R-:W-:-:S07]  /*09f0*/  IMAD.MOV.U32 R3, RZ, RZ, R5 ;  /* 0x000000ffff037224 */ /* 0x000fce00078e0005 */
.L_x_12:
[----:B------:R-:W-:Y:S05]  /*0a00*/  BSYNC.RECONVERGENT B0 ;  /* 0x0000000000007941 */ /* 0x000fea0003800200 */
.L_x_10:
        /* <DEDUP_REMOVED lines=21> */
[----:B------:R-:W-:-:S05]  /*0b60*/  IMAD.HI.U32 R0, R3, R2, RZ ;  /* 0x0000000203007227 */ /* 0x000fca00078e00ff */
[----:B------:R-:W-:-:S05]  /*0b70*/  IADD3 R3, PT, PT, -R0, RZ, RZ ;  /* 0x000000ff00037210 */ /* 0x000fca0007ffe1ff */
        /* <DEDUP_REMOVED lines=8> */
.L_x_14:
[----:B------:R-:W-:Y:S01]  /*0c00*/  IMAD.MOV.U32 R0, RZ, RZ, R2 ;  /* 0x000000ffff007224 */ /* 0x000fe200078e0002 */
[----:B------:R-:W-:-:S07]  /*0c10*/  MOV R2, 0xc30 ;  /* 0x00000c3000027802 */ /* 0x000fce0000000f00 */
[----:B------:R-:W-:Y:S05]  /*0c20*/  CALL.REL.NOINC `($__internal_0_$__cuda_sm20_rem_u64) ;  /* 0x0000003c00147944 */ /* 0x000fea0003c00000 */
[----:B------:R-:W-:Y:S02]  /*0c30*/  IMAD.MOV.U32 R2, RZ, RZ, R0 ;  /* 0x000000ffff027224 */ /* 0x000fe400078e0000 */
[----:B------:R-:W-:-:S07]  /*0c40*/  IMAD.MOV.U32 R3, RZ, RZ, R5 ;  /* 0x000000ffff037224 */ /* 0x000fce00078e0005 */
.L_x_15:
[----:B------:R-:W-:Y:S05]  /*0c50*/  BSYNC.RECONVERGENT B0 ;  /* 0x0000000000007941 */ /* 0x000fea0003800200 */
.L_x_13:
[----:B------:R-:W-:Y:S01]  /*0c60*/  HFMA2 R0, -RZ, RZ, 0, 4.351139068603515625e-06 ;  /* 0x00000049ff007431 */ /* 0x000fe200000001ff */
[C---:B------:R-:W-:Y:S02]  /*0c70*/  IADD3 R4, P0, PT, R2.reuse, UR16, RZ ;  /* 0x0000001002047c10 */ /* 0x040fe4000ff1e0ff */
        /* <DEDUP_REMOVED lines=21> */
[----:B------:R-:W-:Y:S01]  /*0dd0*/  IMAD R2, R3, UR12, R2 ;  /* 0x0000000c03027c24 */ /* 0x000fe2000f8e0202 */
[----:B------:R-:W-:-:S04]  /*0de0*/  MOV R3, RZ ;  /* 0x000000ff00037202 */ /* 0x000fc80000000f00 */
[----:B------:R-:W-:-:S13]  /*0df0*/  ISETP.GE.U32.AND P0, PT, R2, UR12, PT ;  /* 0x0000000c02007c0c */ /* 0x000fda000bf06070 */
[----:B------:R-:W-:-:S05]  /*0e00*/  @P0 VIADD R2, R2, -UR12 ;  /* 0x8000000c02020c36 */ /* 0x000fca0008000000 */
[----:B------:R-:W-:-:S13]  /*0e10*/  ISETP.GE.U32.AND P0, PT, R2, UR12, PT ;  /* 0x0000000c02007c0c */ /* 0x000fda000bf06070 */
[----:B------:R-:W-:Y:S01]  /*0e20*/  @P0 VIADD R2, R2, -UR12 ;  /* 0x8000000c02020c36 */ /* 0x000fe20008000000 */
[----:B------:R-:W-:Y:S01]  /*0e30*/  @!P1 LOP3.LUT R2, RZ, UR12, RZ, 0x33, !PT ;  /* 0x0000000cff029c12 */ /* 0x000fe2000f8e33ff */
[----:B------:R-:W-:Y:S06]  /*0e40*/  BRA `(.L_x_18) ;  /* 0x0000000000147947 */ /* 0x000fec0003800000 */
.L_x_17:
[----:B------:R-:W-:Y:S01]  /*0e50*/  IMAD.MOV.U32 R0, RZ, RZ, R2 ;  /* 0x000000ffff007224 */ /* 0x000fe200078e0002 */
[----:B------:R-:W-:-:S07]  /*0e60*/  MOV R2, 0xe80 ;  /* 0x00000e8000027802 */ /* 0x000fce0000000f00 */
[----:B------:R-:W-:Y:S05]  /*0e70*/  CALL.REL.NOINC `($__internal_0_$__cuda_sm20_rem_u64) ;  /* 0x0000003800807944 */ /* 0x000fea0003c00000 */
[----:B------:R-:W-:Y:S02]  /*0e80*/  IMAD.MOV.U32 R2, RZ, RZ, R0 ;  /* 0x000000ffff027224 */ /* 0x000fe400078e0000 */
[----:B------:R-:W-:-:S07]  /*0e90*/  IMAD.MOV.U32 R3, RZ, RZ, R5 ;  /* 0x000000ffff037224 */ /* 0x000fce00078e0005 */
.L_x_18:
[----:B------:R-:W-:Y:S05]  /*0ea0*/  BSYNC.RECONVERGENT B0 ;  /* 0x0000000000007941 */ /* 0x000fea0003800200 */
.L_x_16:
        /* <DEDUP_REMOVED lines=17> */
[----:B0-----:R-:W-:Y:S01]  /*0fc0*/  MOV R4, RZ ;  /* 0x000000ff00047202 */ /* 0x001fe20000000f00 */
        /* <DEDUP_REMOVED lines=13> */
.L_x_20:
[----:B------:R-:W-:Y:S01]  /*10a0*/  IMAD.MOV.U32 R0, RZ, RZ, R2 ;  /* 0x000000ffff007224 */ /* 0x000fe200078e0002 */
[----:B------:R-:W-:-:S07]  /*10b0*/  MOV R2, 0x10d0 ;  /* 0x000010d000027802 */ /* 0x000fce0000000f00 */
[----:B------:R-:W-:Y:S05]  /*10c0*/  CALL.REL.NOINC `($__internal_0_$__cuda_sm20_rem_u64) ;  /* 0x0000003400ec7944 */ /* 0x000fea0003c00000 */
[----:B------:R-:W-:Y:S01]  /*10d0*/  IMAD.MOV.U32 R2, RZ, RZ, R0 ;  /* 0x000000ffff027224 */ /* 0x000fe200078e0000 */
[----:B------:R-:W-:-:S07]  /*10e0*/  MOV R3, R5 ;  /* 0x0000000500037202 */ /* 0x000fce0000000f00 */
.L_x_21:
[----:B------:R-:W-:Y:S05]  /*10f0*/  BSYNC.RECONVERGENT B0 ;  /* 0x0000000000007941 */ /* 0x000fea0003800200 */
.L_x_19:
        /* <DEDUP_REMOVED lines=28> */
[----:B------:R-:W-:Y:S02]  /*12c0*/  @P0 IADD3 R2, PT, PT, R2, -UR12, RZ ;  /* 0x8000000c02020c10 */ /* 0x000fe4000fffe0ff */
[----:B------:R-:W-:Y:S01]  /*12d0*/  @!P1 LOP3.LUT R2, RZ, UR12, RZ, 0x33, !PT ;  /* 0x0000000cff029c12 */ /* 0x000fe2000f8e33ff */
[----:B------:R-:W-:Y:S06]  /*12e0*/  BRA `(.L_x_24) ;  /* 0x0000000000147947 */ /* 0x000fec0003800000 */
.L_x_23:
[----:B------:R-:W-:Y:S01]  /*12f0*/  IMAD.MOV.U32 R0, RZ, RZ, R2 ;  /* 0x000000ffff007224 */ /* 0x000fe200078e0002 */
[----:B------:R-:W-:-:S07]  /*1300*/  MOV R2, 0x1320 ;  /* 0x0000132000027802 */ /* 0x000fce0000000f00 */
[----:B------:R-:W-:Y:S05]  /*1310*/  CALL.REL.NOINC `($__internal_0_$__cuda_sm20_rem_u64) ;  /* 0x0000003400587944 */ /* 0x000fea0003c00000 */
[----:B------:R-:W-:Y:S02]  /*1320*/  IMAD.MOV.U32 R2, RZ, RZ, R0 ;  /* 0x000000ffff027224 */ /* 0x000fe400078e0000 */
[----:B------:R-:W-:-:S07]  /*1330*/  IMAD.MOV.U32 R3, RZ, RZ, R5 ;  /* 0x000000ffff037224 */ /* 0x000fce00078e0005 */
.L_x_24:
[----:B------:R-:W-:Y:S05]  /*1340*/  BSYNC.RECONVERGENT B0 ;  /* 0x0000000000007941 */ /* 0x000fea0003800200 */
.L_x_22:
        /* <DEDUP_REMOVED lines=31> */
.L_x_26:
[----:B------:R-:W-:Y:S01]  /*1540*/  IMAD.MOV.U32 R0, RZ, RZ, R2 ;  /* 0x000000ffff007224 */ /* 0x000fe200078e0002 */
[----:B------:R-:W-:-:S07]  /*1550*/  MOV R2, 0x1570 ;  /* 0x0000157000027802 */ /* 0x000fce0000000f00 */
[----:B------:R-:W-:Y:S05]  /*1560*/  CALL.REL.NOINC `($__internal_0_$__cuda_sm20_rem_u64) ;  /* 0x0000003000c47944 */ /* 0x000fea0003c00000 */
[----:B------:R-:W-:Y:S01]  /*1570*/  MOV R2, R0 ;  /* 0x0000000000027202 */ /* 0x000fe20000000f00 */
[----:B------:R-:W-:-:S07]  /*1580*/  IMAD.MOV.U32 R3, RZ, RZ, R5 ;  /* 0x000000ffff037224 */ /* 0x000fce00078e0005 */
.L_x_27:
[----:B------:R-:W-:Y:S05]  /*1590*/  BSYNC.RECONVERGENT B0 ;  /* 0x0000000000007941 */ /* 0x000fea0003800200 */
.L_x_25:
        /* <DEDUP_REMOVED lines=31> */
.L_x_29:
[----:B------:R-:W-:Y:S01]  /*1790*/  IMAD.MOV.U32 R0, RZ, RZ, R2 ;  /* 0x000000ffff007224 */ /* 0x000fe200078e0002 */
[----:B------:R-:W-:-:S07]  /*17a0*/  MOV R2, 0x17c0 ;  /* 0x000017c000027802 */ /* 0x000fce0000000f00 */
[----:B------:R-:W-:Y:S05]  /*17b0*/  CALL.REL.NOINC `($__internal_0_$__cuda_sm20_rem_u64) ;  /* 0x0000003000307944 */ /* 0x000fea0003c00000 */
[----:B------:R-:W-:Y:S02]  /*17c0*/  IMAD.MOV.U32 R2, RZ, RZ, R0 ;  /* 0x000000ffff027224 */ /* 0x000fe400078e0000 */
[----:B------:R-:W-:-:S07]  /*17d0*/  IMAD.MOV.U32 R3, RZ, RZ, R5 ;  /* 0x000000ffff037224 */ /* 0x000fce00078e0005 */
.L_x_30:
[----:B------:R-:W-:Y:S05]  /*17e0*/  BSYNC.RECONVERGENT B0 ;  /* 0x0000000000007941 */ /* 0x000fea0003800200 */
.L_x_28:
        /* <DEDUP_REMOVED lines=31> */
.L_x_32:
[----:B------:R-:W-:Y:S02]  /*19e0*/  MOV R0, R2 ;  /* 0x0000000200007202 */ /* 0x000fe40000000f00 */
[----:B------:R-:W-:-:S07]  /*19f0*/  MOV R2, 0x1a10 ;  /* 0x00001a1000027802 */ /* 0x000fce0000000f00 */
[----:B------:R-:W-:Y:S05]  /*1a00*/  CALL.REL.NOINC `($__internal_0_$__cuda_sm20_rem_u64) ;  /* 0x0000002c009c7944 */ /* 0x000fea0003c00000 */
[----:B------:R-:W-:Y:S02]  /*1a10*/  IMAD.MOV.U32 R2, RZ, RZ, R0 ;  /* 0x000000ffff027224 */ /* 0x000fe400078e0000 */
[----:B------:R-:W-:-:S07]  /*1a20*/  IMAD.MOV.U32 R3, RZ, RZ, R5 ;  /* 0x000000ffff037224 */ /* 0x000fce00078e0005 */
.L_x_33:
[----:B------:R-:W-:Y:S05]  /*1a30*/  BSYNC.RECONVERGENT B0 ;  /* 0x0000000000007941 */ /* 0x000fea0003800200 */
.L_x_31:
        /* <DEDUP_REMOVED lines=31> */
.L_x_35:
[----:B------:R-:W-:Y:S01]  /*1c30*/  IMAD.MOV.U32 R0, RZ, RZ, R2 ;  /* 0x000000ffff007224 */ /* 0x000fe200078e0002 */
[----:B------:R-:W-:-:S07]  /*1c40*/  MOV R2, 0x1c60 ;  /* 0x00001c6000027802 */ /* 0x000fce0000000f00 */
[----:B------:R-:W-:Y:S05]  /*1c50*/  CALL.REL.NOINC `($__internal_0_$__cuda_sm20_rem_u64) ;  /* 0x0000002c00087944 */ /* 0x000fea0003c00000 */
[----:B------:R-:W-:Y:S02]  /*1c60*/  IMAD.MOV.U32 R2, RZ, RZ, R0 ;  /* 0x000000ffff027224 */ /* 0x000fe400078e0000 */
[----:B------:R-:W-:-:S07]  /*1c70*/  IMAD.MOV.U32 R3, RZ, RZ, R5 ;  /* 0x000000ffff037224 */ /* 0x000fce00078e0005 */
.L_x_36:
[----:B------:R-:W-:Y:S05]  /*1c80*/  BSYNC.RECONVERGENT B0 ;  /* 0x0000000000007941 */ /* 0x000fea0003800200 */
.L_x_34:
        /* <DEDUP_REMOVED lines=31> */
.L_x_38:
[----:B------:R-:W-:Y:S01]  /*1e80*/  IMAD.MOV.U32 R0, RZ, RZ, R2 ;  /* 0x000000ffff007224 */ /* 0x000fe200078e0002 */
[----:B------:R-:W-:-:S07]  /*1e90*/  MOV R2, 0x1eb0 ;  /* 0x00001eb000027802 */ /* 0x000fce0000000f00 */
[----:B------:R-:W-:Y:S05]  /*1ea0*/  CALL.REL.NOINC `($__internal_0_$__cuda_sm20_rem_u64) ;  /* 0x0000002800747944 */ /* 0x000fea0003c00000 */
[----:B------:R-:W-:Y:S02]  /*1eb0*/  IMAD.MOV.U32 R2, RZ, RZ, R0 ;  /* 0x000000ffff027224 */ /* 0x000fe400078e0000 */
[----:B------:R-:W-:-:S07]  /*1ec0*/  IMAD.MOV.U32 R3, RZ, RZ, R5 ;  /* 0x000000ffff037224 */ /* 0x000fce00078e0005 */
.L_x_39:
[----:B------:R-:W-:Y:S05]  /*1ed0*/  BSYNC.RECONVERGENT B0 ;  /* 0x0000000000007941 */ /* 0x000fea0003800200 */
.L_x_37:
        /* <DEDUP_REMOVED lines=31> */
.L_x_41:
[----:B------:R-:W-:Y:S01]  /*20d0*/  IMAD.MOV.U32 R0, RZ, RZ, R2 ;  /* 0x000000ffff007224 */ /* 0x000fe200078e0002 */
[----:B------:R-:W-:-:S07]  /*20e0*/  MOV R2, 0x2100 ;  /* 0x0000210000027802 */ /* 0x000fce0000000f00 */
[----:B------:R-:W-:Y:S05]  /*20f0*/  CALL.REL.NOINC `($__internal_0_$__cuda_sm20_rem_u64) ;  /* 0x0000002400e07944 */ /* 0x000fea0003c00000 */
[----:B------:R-:W-:Y:S01]  /*2100*/  IMAD.MOV.U32 R2, RZ, RZ, R0 ;  /* 0x000000ffff027224 */ /* 0x000fe200078e0000 */
[----:B------:R-:W-:-:S07]  /*2110*/  MOV R3, R5 ;  /* 0x0000000500037202 */ /* 0x000fce0000000f00 */
.L_x_42:
[----:B------:R-:W-:Y:S05]  /*2120*/  BSYNC.RECONVERGENT B0 ;  /* 0x0000000000007941 */ /* 0x000fea0003800200 */
.L_x_40:
        /* <DEDUP_REMOVED lines=31> */
.L_x_44:
[----:B------:R-:W-:Y:S01]  /*2320*/  IMAD.MOV.U32 R0, RZ, RZ, R2 ;  /* 0x000000ffff007224 */ /* 0x000fe200078e0002 */
[----:B------:R-:W-:-:S07]  /*2330*/  MOV R2, 0x2350 ;  /* 0x0000235000027802 */ /* 0x000fce0000000f00 */
[----:B------:R-:W-:Y:S05]  /*2340*/  CALL.REL.NOINC `($__internal_0_$__cuda_sm20_rem_u64) ;  /* 0x00000024004c7944 */ /* 0x000fea0003c00000 */
[----:B------:R-:W-:Y:S02]  /*2350*/  IMAD.MOV.U32 R2, RZ, RZ, R0 ;  /* 0x000000ffff027224 */ /* 0x000fe400078e0000 */
[----:B------:R-:W-:-:S07]  /*2360*/  IMAD.MOV.U32 R3, RZ, RZ, R5 ;  /* 0x000000ffff037224 */ /* 0x000fce00078e0005 */
.L_x_45:
[----:B------:R-:W-:Y:S05]  /*2370*/  BSYNC.RECONVERGENT B0 ;  /* 0x0000000000007941 */ /* 0x000fea0003800200 */
.L_x_43:
        /* <DEDUP_REMOVED lines=31> */
.L_x_47:
[----:B------:R-:W-:Y:S01]  /*2570*/  IMAD.MOV.U32 R0, RZ, RZ, R2 ;  /* 0x000000ffff007224 */ /* 0x000fe200078e0002 */
[----:B------:R-:W-:-:S07]  /*2580*/  MOV R2, 0x25a0 ;  /* 0x000025a000027802 */ /* 0x000fce0000000f00 */
[----:B------:R-:W-:Y:S05]  /*2590*/  CALL.REL.NOINC `($__internal_0_$__cuda_sm20_rem_u64) ;  /* 0x0000002000b87944 */ /* 0x000fea0003c00000 */
[----:B------:R-:W-:Y:S01]  /*25a0*/  MOV R2, R0 ;  /* 0x0000000000027202 */ /* 0x000fe20000000f00 */
[----:B------:R-:W-:-:S07]  /*25b0*/  IMAD.MOV.U32 R3, RZ, RZ, R5 ;  /* 0x000000ffff037224 */ /* 0x000fce00078e0005 */
.L_x_48:
[----:B------:R-:W-:Y:S05]  /*25c0*/  BSYNC.RECONVERGENT B0 ;  /* 0x0000000000007941 */ /* 0x000fea0003800200 */
.L_x_46:
[C---:B------:R-:W-:Y:S01]  /*25d0*/  IADD3 R4, P0, PT, R2.reuse, UR16, RZ ;  /* 0x0000001002047c10 */ /* 0x040fe2000ff1e0ff */
[----:B------:R-:W-:Y:S01]  /*25e0*/  IMAD.MOV.U32 R0, RZ, RZ, 0x49 ;  /* 0x00000049ff007424 */ /* 0x000fe200078e00ff */
[C---:B------:R-:W-:Y:S02]  /*25f0*/  LEA R6, P1, R2.reuse, UR18, 0x3 ;  /* 0x0000001202067c11 */ /* 0x040fe4000f8218ff */
[----:B------:R-:W-:Y:S02]  /*2600*/  IADD3.X R5, PT, PT, R3, UR17, RZ, P0, !PT ;  /* 0x0000001103057c10 */ /* 0x000fe400087fe4ff */
[----:B------:R-:W-:-:S03]  /*2610*/  LEA.HI.X R7, R2, UR19, R3, 0x3, P1 ;  /* 0x0000001302077c11 */ /* 0x000fc600088f1c03 */
[----:B------:R4:W-:Y:S04]  /*2620*/  STG.E.U8 desc[UR8][R4.64], R0 ;  /* 0x0000000004007986 */ /* 0x0009e8000c101108 */
[----:B------:R4:W5:Y:S01]  /*2630*/  LDG.E.64 R2, desc[UR8][R6.64] ;  /* 0x0000000806027981 */ /* 0x000962000c1e1b00 */
[----:B------:R-:W-:-:S04]  /*2640*/  UIADD3 UR4, UP0, UPT, UR4, -0x10, URZ ;  /* 0xfffffff004047890 */ /* 0x000fc8000ff1e0ff */
[----:B------:R-:W-:Y:S02]  /*2650*/  UIADD3.X UR5, UPT, UPT, UR5, -0x1, URZ, UP0, !UPT ;  /* 0xffffffff05057890 */ /* 0x000fe400087fe4ff */
[----:B------:R-:W-:-:S04]  /*2660*/  UISETP.NE.U32.AND UP0, UPT, UR4, URZ, UPT ;  /* 0x000000ff0400728c */ /* 0x000fc8000bf05070 */
[----:B------:R-:W-:-:S09]  /*2670*/  UISETP.NE.AND.EX UP0, UPT, UR5, URZ, UPT, UP0 ;  /* 0x000000ff0500728c */ /* 0x000fd2000bf05300 */
[----:B----4-:R-:W-:Y:S05]  /*2680*/  BRA.U UP0, `(.L_x_49) ;  /* 0xffffffd900b07547 */ /* 0x010fea000b83ffff */
.L_x_0:
[----:B------:R-:W-:-:S04]  /*2690*/  ISETP.NE.U32.AND P0, PT, RZ, UR11, PT ;  /* 0x0000000bff007c0c */ /* 0x000fc8000bf05070 */
[----:B------:R-:W-:-:S13]  /*26a0*/  ISETP.NE.AND.EX P0, PT, RZ, RZ, PT, P0 ;  /* 0x000000ffff00720c */ /* 0x000fda0003f05300 */
[----:B------:R-:W-:Y:S05]  /*26b0*/  @!P0 EXIT ;  /* 0x000000000000894d */ /* 0x000fea0003800000 */
[----:B------:R-:W0:Y:S01]  /*26c0*/  LDCU UR4, c[0x0][0x398] ;  /* 0x00007300ff0477ac */ /* 0x000e220008000800 */
[----:B------:R-:W-:-:S04]  /*26d0*/  UISETP.GE.U32.AND UP0, UPT, UR11, 0x8, UPT ;  /* 0x000000080b00788c */ /* 0x000fc8000bf06070 */
[----:B------:R-:W-:Y:S02]  /*26e0*/  UISETP.GE.U32.AND.EX UP0, UPT, URZ, URZ, UPT, UP0 ;  /* 0x000000ffff00728c */ /* 0x000fe4000bf06100 */
[----:B0-----:R-:W-:-:S07]  /*26f0*/  ULOP3.LUT UR4, UR4, 0x7, URZ, 0xc0, !UPT ;  /* 0x0000000704047892 */ /* 0x001fce000f8ec0ff */
[----:B------:R-:W-:Y:S05]  /*2700*/  BRA.U !UP0, `(.L_x_50) ;  /* 0x0000001108fc7547 */ /* 0x000fea000b800000 */
[----:B------:R-:W0:Y:S01]  /*2710*/  LDCU UR5, c[0x0][0x394] ;  /* 0x00007280ff0577ac */ /* 0x000e220008000800 */
[----:B------:R-:W-:Y:S01]  /*2720*/  BSSY.RECONVERGENT B0, `(.L_x_51) ;  /* 0x000001d000007945 */ /* 0x000fe20003800200 */
[----:B0----5:R-:W-:-:S04]  /*2730*/  LOP3.LUT R0, R3, UR5, RZ, 0xfc, !PT ;  /* 0x0000000503007c12 */ /* 0x021fc8000f8efcff */
[----:B------:R-:W-:-:S13]  /*2740*/  ISETP.NE.U32.AND P0, PT, R0, RZ, PT ;  /* 0x000000ff0000720c */ /* 0x000fda0003f05070 */
[----:B------:R-:W-:Y:S05]  /*2750*/  @P0 BRA `(.L_x_52) ;  /* 0x0000000000500947 */ /* 0x000fea0003800000 */
[----:B------:R-:W0:Y:S02]  /*2760*/  LDCU UR5, c[0x0][0x390] ;  /* 0x00007200ff0577ac */ /* 0x000e240008000800 */
[----:B0-----:R-:W0:Y:S01]  /*2770*/  I2F.U32.RP R6, UR5 ;  /* 0x0000000500067d06 */ /* 0x001e220008209000 */
        /* <DEDUP_REMOVED lines=18> */
.L_x_52:
[----:B------:R-:W-:Y:S01]  /*28a0*/  IMAD.MOV.U32 R0, RZ, RZ, R2 ;  /* 0x000000ffff007224 */ /* 0x000fe200078e0002 */
[----:B------:R-:W-:-:S07]  /*28b0*/  MOV R2, 0x28d0 ;  /* 0x000028d000027802 */ /* 0x000fce0000000f00 */
[----:B------:R-:W-:Y:S05]  /*28c0*/  CALL.REL.NOINC `($__internal_0_$__cuda_sm20_rem_u64) ;  /* 0x0000001c00ec7944 */ /* 0x000fea0003c00000 */
[----:B------:R-:W-:Y:S02]  /*28d0*/  IMAD.MOV.U32 R2, RZ, RZ, R0 ;  /* 0x000000ffff027224 */ /* 0x000fe400078e0000 */
[----:B------:R-:W-:-:S07]  /*28e0*/  IMAD.MOV.U32 R3, RZ, RZ, R5 ;  /* 0x000000ffff037224 */ /* 0x000fce00078e0005 */
.L_x_53:
[----:B------:R-:W-:Y:S05]  /*28f0*/  BSYNC.RECONVERGENT B0 ;  /* 0x0000000000007941 */ /* 0x000fea0003800200 */
.L_x_51:
[----:B------:R-:W0:Y:S01]  /*2900*/  LDCU.128 UR12, c[0x0][0x380] ;  /* 0x00007000ff0c77ac */ /* 0x000e220008000c00 */
[----:B------:R-:W-:Y:S01]  /*2910*/  IMAD.MOV.U32 R0, RZ, RZ, 0x49 ;  /* 0x00000049ff007424 */ /* 0x000fe200078e00ff */
[----:B------:R-:W1:Y:S01]  /*2920*/  LDCU UR5, c[0x0][0x394] ;  /* 0x00007280ff0577ac */ /* 0x000e620008000800 */
[C---:B0-----:R-:W-:Y:S02]  /*2930*/  IADD3 R4, P0, PT, R2.reuse, UR12, RZ ;  /* 0x0000000c02047c10 */ /* 0x041fe4000ff1e0ff */
[C---:B------:R-:W-:Y:S02]  /*2940*/  LEA R6, P1, R2.reuse, UR14, 0x3 ;  /* 0x0000000e02067c11 */ /* 0x040fe4000f8218ff */
[----:B------:R-:W-:Y:S02]  /*2950*/  IADD3.X R5, PT, PT, R3, UR13, RZ, P0, !PT ;  /* 0x0000000d03057c10 */ /* 0x000fe400087fe4ff */
[--C-:B------:R-:W-:Y:S02]  /*2960*/  LEA.HI.X R7, R2, UR15, R3.reuse, 0x3, P1 ;  /* 0x0000000f02077c11 */ /* 0x100fe400088f1c03 */
[----:B------:R-:W-:-:S05]  /*2970*/  PRMT R3, R0, 0x7610, R3 ;  /* 0x0000761000037816 */ /* 0x000fca0000000003 */
[----:B------:R0:W-:Y:S04]  /*2980*/  STG.E.U8 desc[UR8][R4.64], R3 ;  /* 0x0000000304007986 */ /* 0x0001e8000c101108 */
[----:B0-----:R-:W1:Y:S01]  /*2990*/  LDG.E.64 R2, desc[UR8][R6.64] ;  /* 0x0000000806027981 */ /* 0x001e62000c1e1b00 */
[----:B------:R-:W-:Y:S01]  /*29a0*/  BSSY.RECONVERGENT B0, `(.L_x_54) ;  /* 0x000001d000007945 */ /* 0x000fe20003800200 */
[----:B-1----:R-:W-:-:S04]  /*29b0*/  LOP3.LUT R0, R3, UR5, RZ, 0xfc, !PT ;  /* 0x0000000503007c12 */ /* 0x002fc8000f8efcff */
[----:B------:R-:W-:-:S13]  /*29c0*/  ISETP.NE.U32.AND P0, PT, R0, RZ, PT ;  /* 0x000000ff0000720c */ /* 0x000fda0003f05070 */
[----:B------:R-:W-:Y:S05]  /*29d0*/  @P0 BRA `(.L_x_55) ;  /* 0x0000000000500947 */ /* 0x000fea0003800000 */
[----:B------:R-:W0:Y:S02]  /*29e0*/  LDCU UR5, c[0x0][0x390] ;  /* 0x00007200ff0577ac */ /* 0x000e240008000800 */
[----:B0-----:R-:W0:Y:S01]  /*29f0*/  I2F.U32.RP R6, UR5 ;  /* 0x0000000500067d06 */ /* 0x001e220008209000 */
        /* <DEDUP_REMOVED lines=18> */
.L_x_55:
[----:B------:R-:W-:Y:S02]  /*2b20*/  MOV R0, R2 ;  /* 0x0000000200007202 */ /* 0x000fe40000000f00 */
[----:B------:R-:W-:-:S07]  /*2b30*/  MOV R2, 0x2b50 ;  /* 0x00002b5000027802 */ /* 0x000fce0000000f00 */
[----:B------:R-:W-:Y:S05]  /*2b40*/  CALL.REL.NOINC `($__internal_0_$__cuda_sm20_rem_u64) ;  /* 0x0000001c004c7944 */ /* 0x000fea0003c00000 */
[----:B------:R-:W-:Y:S02]  /*2b50*/  IMAD.MOV.U32 R2, RZ, RZ, R0 ;  /* 0x000000ffff027224 */ /* 0x000fe400078e0000 */
[----:B------:R-:W-:-:S07]  /*2b60*/  IMAD.MOV.U32 R3, RZ, RZ, R5 ;  /* 0x000000ffff037224 */ /* 0x000fce00078e0005 */
.L_x_56:
[----:B------:R-:W-:Y:S05]  /*2b70*/  BSYNC.RECONVERGENT B0 ;  /* 0x0000000000007941 */ /* 0x000fea0003800200 */
.L_x_54:
        /* <DEDUP_REMOVED lines=34> */
.L_x_58:
[----:B------:R-:W-:Y:S01]  /*2da0*/  IMAD.MOV.U32 R0, RZ, RZ, R2 ;  /* 0x000000ffff007224 */ /* 0x000fe200078e0002 */
[----:B------:R-:W-:-:S07]  /*2db0*/  MOV R2, 0x2dd0 ;  /* 0x00002dd000027802 */ /* 0x000fce0000000f00 */
[----:B------:R-:W-:Y:S05]  /*2dc0*/  CALL.REL.NOINC `($__internal_0_$__cuda_sm20_rem_u64) ;  /* 0x0000001800ac7944 */ /* 0x000fea0003c00000 */
[----:B------:R-:W-:Y:S02]  /*2dd0*/  IMAD.MOV.U32 R2, RZ, RZ, R0 ;  /* 0x000000ffff027224 */ /* 0x000fe400078e0000 */
[----:B------:R-:W-:-:S07]  /*2de0*/  IMAD.MOV.U32 R3, RZ, RZ, R5 ;  /* 0x000000ffff037224 */ /* 0x000fce00078e0005 */
.L_x_59:
[----:B------:R-:W-:Y:S05]  /*2df0*/  BSYNC.RECONVERGENT B0 ;  /* 0x0000000000007941 */ /* 0x000fea0003800200 */
.L_x_57:
[----:B------:R-:W0:Y:S01]  /*2e00*/  LDCU.128 UR12, c[0x0][0x380] ;  /* 0x00007000ff0c77ac */ /* 0x000e220008000c00 */
[----:B------:R-:W-:Y:S01]  /*2e10*/  HFMA2 R0, -RZ, RZ, 0, 4.351139068603515625e-06 ;  /* 0x00000049ff007431 */ /* 0x000fe200000001ff */
        /* <DEDUP_REMOVED lines=32> */
.L_x_61:
[----:B------:R-:W-:Y:S01]  /*3020*/  IMAD.MOV.U32 R0, RZ, RZ, R2 ;  /* 0x000000ffff007224 */ /* 0x000fe200078e0002 */
[----:B------:R-:W-:-:S07]  /*3030*/  MOV R2, 0x3050 ;  /* 0x0000305000027802 */ /* 0x000fce0000000f00 */
[----:B------:R-:W-:Y:S05]  /*3040*/  CALL.REL.NOINC `($__internal_0_$__cuda_sm20_rem_u64) ;  /* 0x00000018000c7944 */ /* 0x000fea0003c00000 */
[----:B------:R-:W-:Y:S02]  /*3050*/  IMAD.MOV.U32 R2, RZ, RZ, R0 ;  /* 0x000000ffff027224 */ /* 0x000fe400078e0000 */
[----:B------:R-:W-:-:S07]  /*3060*/  IMAD.MOV.U32 R3, RZ, RZ, R5 ;  /* 0x000000ffff037224 */ /* 0x000fce00078e0005 */
.L_x_62:
[----:B------:R-:W-:Y:S05]  /*3070*/  BSYNC.RECONVERGENT B0 ;  /* 0x0000000000007941 */ /* 0x000fea0003800200 */
.L_x_60:
        /* <DEDUP_REMOVED lines=34> */
.L_x_64:
[----:B------:R-:W-:Y:S01]  /*32a0*/  IMAD.MOV.U32 R0, RZ, RZ, R2 ;  /* 0x000000ffff007224 */ /* 0x000fe200078e0002 */
[----:B------:R-:W-:-:S07]  /*32b0*/  MOV R2, 0x32d0 ;  /* 0x000032d000027802 */ /* 0x000fce0000000f00 */
[----:B------:R-:W-:Y:S05]  /*32c0*/  CALL.REL.NOINC `($__internal_0_$__cuda_sm20_rem_u64) ;  /* 0x00000014006c7944 */ /* 0x000fea0003c00000 */
[----:B------:R-:W-:Y:S01]  /*32d0*/  IMAD.MOV.U32 R2, RZ, RZ, R0 ;  /* 0x000000ffff027224 */ /* 0x000fe200078e0000 */
[----:B------:R-:W-:-:S07]  /*32e0*/  MOV R3, R5 ;  /* 0x0000000500037202 */ /* 0x000fce0000000f00 */
.L_x_65:
[----:B------:R-:W-:Y:S05]  /*32f0*/  BSYNC.RECONVERGENT B0 ;  /* 0x0000000000007941 */ /* 0x000fea0003800200 */
.L_x_63:
        /* <DEDUP_REMOVED lines=34> */
.L_x_67:
[----:B------:R-:W-:Y:S01]  /*3520*/  IMAD.MOV.U32 R0, RZ, RZ, R2 ;  /* 0x000000ffff007224 */ /* 0x000fe200078e0002 */
[----:B------:R-:W-:-:S07]  /*3530*/  MOV R2, 0x3550 ;  /* 0x0000355000027802 */ /* 0x000fce0000000f00 */
[----:B------:R-:W-:Y:S05]  /*3540*/  CALL.REL.NOINC `($__internal_0_$__cuda_sm20_rem_u64) ;  /* 0x0000001000cc7944 */ /* 0x000fea0003c00000 */
[----:B------:R-:W-:Y:S02]  /*3550*/  IMAD.MOV.U32 R2, RZ, RZ, R0 ;  /* 0x000000ffff027224 */ /* 0x000fe400078e0000 */
[----:B------:R-:W-:-:S07]  /*3560*/  IMAD.MOV.U32 R3, RZ, RZ, R5 ;  /* 0x000000ffff037224 */ /* 0x000fce00078e0005 */
.L_x_68:
[----:B------:R-:W-:Y:S05]  /*3570*/  BSYNC.RECONVERGENT B0 ;  /* 0x0000000000007941 */ /* 0x000fea0003800200 */
.L_x_66:
        /* <DEDUP_REMOVED lines=34> */
.L_x_70:
[----:B------:R-:W-:Y:S01]  /*37a0*/  IMAD.MOV.U32 R0, RZ, RZ, R2 ;  /* 0x000000ffff007224 */ /* 0x000fe200078e0002 */
[----:B------:R-:W-:-:S07]  /*37b0*/  MOV R2, 0x37d0 ;  /* 0x000037d000027802 */ /* 0x000fce0000000f00 */
[----:B------:R-:W-:Y:S05]  /*37c0*/  CALL.REL.NOINC `($__internal_0_$__cuda_sm20_rem_u64) ;  /* 0x00000010002c7944 */ /* 0x000fea0003c00000 */
[----:B------:R-:W-:Y:S02]  /*37d0*/  IMAD.MOV.U32 R2, RZ, RZ, R0 ;  /* 0x000000ffff027224 */ /* 0x000fe400078e0000 */
[----:B------:R-:W-:-:S07]  /*37e0*/  IMAD.MOV.U32 R3, RZ, RZ, R5 ;  /* 0x000000ffff037224 */ /* 0x000fce00078e0005 */
.L_x_71:
[----:B------:R-:W-:Y:S05]  /*37f0*/  BSYNC.RECONVERGENT B0 ;  /* 0x0000000000007941 */ /* 0x000fea0003800200 */
.L_x_69:
        /* <DEDUP_REMOVED lines=34> */
.L_x_73:
[----:B------:R-:W-:Y:S01]  /*3a20*/  IMAD.MOV.U32 R0, RZ, RZ, R2 ;  /* 0x000000ffff007224 */ /* 0x000fe200078e0002 */
[----:B------:R-:W-:-:S07]  /*3a30*/  MOV R2, 0x3a50 ;  /* 0x00003a5000027802 */ /* 0x000fce0000000f00 */
[----:B------:R-:W-:Y:S05]  /*3a40*/  CALL.REL.NOINC `($__internal_0_$__cuda_sm20_rem_u64) ;  /* 0x0000000c008c7944 */ /* 0x000fea0003c00000 */
[----:B------:R-:W-:Y:S02]  /*3a50*/  IMAD.MOV.U32 R2, RZ, RZ, R0 ;  /* 0x000000ffff027224 */ /* 0x000fe400078e0000 */
[----:B------:R-:W-:-:S07]  /*3a60*/  IMAD.MOV.U32 R3, RZ, RZ, R5 ;  /* 0x000000ffff037224 */ /* 0x000fce00078e0005 */
.L_x_74:
[----:B------:R-:W-:Y:S05]  /*3a70*/  BSYNC.RECONVERGENT B0 ;  /* 0x0000000000007941 */ /* 0x000fea0003800200 */
.L_x_72:
[----:B------:R-:W0:Y:S01]  /*3a80*/  LDCU.128 UR12, c[0x0][0x380] ;  /* 0x00007000ff0c77ac */ /* 0x000e220008000c00 */
[----:B------:R-:W-:Y:S01]  /*3a90*/  IMAD.MOV.U32 R0, RZ, RZ, 0x49 ;  /* 0x00000049ff007424 */ /* 0x000fe200078e00ff */
[C---:B0-----:R-:W-:Y:S02]  /*3aa0*/  IADD3 R4, P0, PT, R2.reuse, UR12, RZ ;  /* 0x0000000c02047c10 */ /* 0x041fe4000ff1e0ff */
[C---:B------:R-:W-:Y:S02]  /*3ab0*/  LEA R6, P1, R2.reuse, UR14, 0x3 ;  /* 0x0000000e02067c11 */ /* 0x040fe4000f8218ff */
[----:B------:R-:W-:Y:S02]  /*3ac0*/  IADD3.X R5, PT, PT, R3, UR13, RZ, P0, !PT ;  /* 0x0000000d03057c10 */ /* 0x000fe400087fe4ff */
[----:B------:R-:W-:-:S03]  /*3ad0*/  LEA.HI.X R7, R2, UR15, R3, 0x3, P1 ;  /* 0x0000000f02077c11 */ /* 0x000fc600088f1c03 */
[----:B------:R0:W-:Y:S04]  /*3ae0*/  STG.E.U8 desc[UR8][R4.64], R0 ;  /* 0x0000000004007986 */ /* 0x0001e8000c101108 */
[----:B------:R0:W5:Y:S02]  /*3af0*/  LDG.E.64 R2, desc[UR8][R6.64] ;  /* 0x0000000806027981 */ /* 0x000164000c1e1b00 */
.L_x_50:
[----:B------:R-:W-:-:S04]  /*3b00*/  ISETP.NE.U32.AND P0, PT, RZ, UR4, PT ;  /* 0x00000004ff007c0c */ /* 0x000fc8000bf05070 */
[----:B------:R-:W-:-:S13]  /*3b10*/  ISETP.NE.AND.EX P0, PT, RZ, RZ, PT, P0 ;  /* 0x000000ffff00720c */ /* 0x000fda0003f05300 */
[----:B------:R-:W-:Y:S05]  /*3b20*/  @!P0 EXIT ;  /* 0x000000000000894d */ /* 0x000fea0003800000 */
[----:B------:R-:W1:Y:S01]  /*3b30*/  LDCU UR5, c[0x0][0x398] ;  /* 0x00007300ff0577ac */ /* 0x000e620008000800 */
[----:B------:R-:W-:-:S03]  /*3b40*/  UISETP.GE.U32.AND UP0, UPT, UR4, 0x4, UPT ;  /* 0x000000040400788c */ /* 0x000fc6000bf06070 */
[----:B------:R-:W-:Y:S01]  /*3b50*/  UMOV UR4, URZ ;  /* 0x000000ff00047c82 */ /* 0x000fe20008000000 */
[----:B------:R-:W-:Y:S02]  /*3b60*/  UISETP.GE.U32.AND.EX UP0, UPT, URZ, URZ, UPT, UP0 ;  /* 0x000000ffff00728c */ /* 0x000fe4000bf06100 */
[----:B-1----:R-:W-:-:S07]  /*3b70*/  ULOP3.LUT UR5, UR5, 0x3, URZ, 0xc0, !UPT ;  /* 0x0000000305057892 */ /* 0x002fce000f8ec0ff */
        /* <DEDUP_REMOVED lines=26> */
.L_x_77:
[----:B------:R-:W-:Y:S02]  /*3d20*/  MOV R0, R2 ;  /* 0x0000000200007202 */ /* 0x000fe40000000f00 */
[----:B------:R-:W-:-:S07]  /*3d30*/  MOV R2, 0x3d50 ;  /* 0x00003d5000027802 */ /* 0x000fce0000000f00 */
[----:B------:R-:W-:Y:S05]  /*3d40*/  CALL.REL.NOINC `($__internal_0_$__cuda_sm20_rem_u64) ;  /* 0x0000000800cc7944 */ /* 0x000fea0003c00000 */
[----:B------:R-:W-:Y:S02]  /*3d50*/  IMAD.MOV.U32 R2, RZ, RZ, R0 ;  /* 0x000000ffff027224 */ /* 0x000fe400078e0000 */
[----:B------:R-:W-:-:S07]  /*3d60*/  IMAD.MOV.U32 R3, RZ, RZ, R5 ;  /* 0x000000ffff037224 */ /* 0x000fce00078e0005 */
.L_x_78:
[----:B------:R-:W-:Y:S05]  /*3d70*/  BSYNC.RECONVERGENT B0 ;  /* 0x0000000000007941 */ /* 0x000fea0003800200 */
.L_x_76:
        /* <DEDUP_REMOVED lines=20> */
[----:B0-----:R-:W-:Y:S02]  /*3ec0*/  HFMA2 R4, -RZ, RZ, 0, 0 ;  /* 0x00000000ff047431 */ /* 0x001fe400000001ff */
        /* <DEDUP_REMOVED lines=13> */
.L_x_80:
[----:B------:R-:W-:Y:S01]  /*3fa0*/  IMAD.MOV.U32 R0, RZ, RZ, R2 ;  /* 0x000000ffff007224 */ /* 0x000fe200078e0002 */
[----:B------:R-:W-:-:S07]  /*3fb0*/  MOV R2, 0x3fd0 ;  /* 0x00003fd000027802 */ /* 0x000fce0000000f00 */
[----:B------:R-:W-:Y:S05]  /*3fc0*/  CALL.REL.NOINC `($__internal_0_$__cuda_sm20_rem_u64) ;  /* 0x00000008002c7944 */ /* 0x000fea0003c00000 */
[----:B------:R-:W-:Y:S01]  /*3fd0*/  MOV R2, R0 ;  /* 0x0000000000027202 */ /* 0x000fe20000000f00 */
[----:B------:R-:W-:-:S07]  /*3fe0*/  IMAD.MOV.U32 R3, RZ, RZ, R5 ;  /* 0x000000ffff037224 */ /* 0x000fce00078e0005 */
.L_x_81:
[----:B------:R-:W-:Y:S05]  /*3ff0*/  BSYNC.RECONVERGENT B0 ;  /* 0x0000000000007941 */ /* 0x000fea0003800200 */
.L_x_79:
        /* <DEDUP_REMOVED lines=34> */
.L_x_83:
[----:B------:R-:W-:Y:S01]  /*4220*/  IMAD.MOV.U32 R0, RZ, RZ, R2 ;  /* 0x000000ffff007224 */ /* 0x000fe200078e0002 */
[----:B------:R-:W-:-:S07]  /*4230*/  MOV R2, 0x4250 ;  /* 0x0000425000027802 */ /* 0x000fce0000000f00 */
[----:B------:R-:W-:Y:S05]  /*4240*/  CALL.REL.NOINC `($__internal_0_$__cuda_sm20_rem_u64) ;  /* 0x00000004008c7944 */ /* 0x000fea0003c00000 */
[----:B------:R-:W-:Y:S01]  /*4250*/  IMAD.MOV.U32 R2, RZ, RZ, R0 ;  /* 0x000000ffff027224 */ /* 0x000fe200078e0000 */
[----:B------:R-:W-:-:S07]  /*4260*/  MOV R3, R5 ;  /* 0x0000000500037202 */ /* 0x000fce0000000f00 */
.L_x_84:
[----:B------:R-:W-:Y:S05]  /*4270*/  BSYNC.RECONVERGENT B0 ;  /* 0x0000000000007941 */ /* 0x000fea0003800200 */
.L_x_82:
        /* <DEDUP_REMOVED lines=34> */
.L_x_86:
[----:B------:R-:W-:Y:S01]  /*44a0*/  IMAD.MOV.U32 R0, RZ, RZ, R2 ;  /* 0x000000ffff007224 */ /* 0x000fe200078e0002 */
[----:B------:R-:W-:-:S07]  /*44b0*/  MOV R2, 0x44d0 ;  /* 0x000044d000027802 */ /* 0x000fce0000000f00 */
[----:B------:R-:W-:Y:S05]  /*44c0*/  CALL.REL.NOINC `($__internal_0_$__cuda_sm20_rem_u64) ;  /* 0x0000000000ec7944 */ /* 0x000fea0003c00000 */
[----:B------:R-:W-:Y:S02]  /*44d0*/  IMAD.MOV.U32 R2, RZ, RZ, R0 ;  /* 0x000000ffff027224 */ /* 0x000fe400078e0000 */
[----:B------:R-:W-:-:S07]  /*44e0*/  IMAD.MOV.U32 R3, RZ, RZ, R5 ;  /* 0x000000ffff037224 */ /* 0x000fce00078e0005 */
.L_x_87:
[----:B------:R-:W-:Y:S05]  /*44f0*/  BSYNC.RECONVERGENT B0 ;  /* 0x0000000000007941 */ /* 0x000fea0003800200 */
.L_x_85:
[----:B------:R-:W0:Y:S01]  /*4500*/  LDCU.128 UR12, c[0x0][0x380] ;  /* 0x00007000ff0c77ac */ /* 0x000e220008000c00 */
[----:B------:R-:W-:Y:S01]  /*4510*/  HFMA2 R0, -RZ, RZ, 0, 4.351139068603515625e-06 ;  /* 0x00000049ff007431 */ /* 0x000fe200000001ff */
[C---:B0-----:R-:W-:Y:S02]  /*4520*/  IADD3 R4, P0, PT, R2.reuse, UR12, RZ ;  /* 0x0000000c02047c10 */ /* 0x041fe4000ff1e0ff */
[C---:B------:R-:W-:Y:S02]  /*4530*/  LEA R6, P1, R2.reuse, UR14, 0x3 ;  /* 0x0000000e02067c11 */ /* 0x040fe4000f8218ff */
[----:B------:R-:W-:Y:S02]  /*4540*/  IADD3.X R5, PT, PT, R3, UR13, RZ, P0, !PT ;  /* 0x0000000d03057c10 */ /* 0x000fe400087fe4ff */
[----:B------:R-:W-:-:S03]  /*4550*/  LEA.HI.X R7, R2, UR15, R3, 0x3, P1 ;  /* 0x0000000f02077c11 */ /* 0x000fc600088f1c03 */
[----:B------:R1:W-:Y:S04]  /*4560*/  STG.E.U8 desc[UR8][R4.64], R0 ;  /* 0x0000000004007986 */ /* 0x0003e8000c101108 */
[----:B------:R1:W5:Y:S02]  /*4570*/  LDG.E.64 R2, desc[UR8][R6.64] ;  /* 0x0000000806027981 */ /* 0x000364000c1e1b00 */
.L_x_75:
[----:B------:R-:W-:Y:S01]  /*4580*/  ISETP.NE.U32.AND P0, PT, RZ, UR5, PT ;  /* 0x00000005ff007c0c */ /* 0x000fe2000bf05070 */
[----:B------:R-:W2:Y:S03]  /*4590*/  LDCU UR10, c[0x0][0x394] ;  /* 0x00007280ff0a77ac */ /* 0x000ea60008000800 */
[----:B------:R-:W-:Y:S01]  /*45a0*/  ISETP.NE.AND.EX P0, PT, RZ, UR4, PT, P0 ;  /* 0x00000004ff007c0c */ /* 0x000fe2000bf05300 */
[----:B------:R-:W3:Y:S01]  /*45b0*/  LDCU UR11, c[0x0][0x390] ;  /* 0x00007200ff0b77ac */ /* 0x000ee20008000800 */
[----:B------:R-:W4:Y:S11]  /*45c0*/  LDCU.128 UR12, c[0x0][0x380] ;  /* 0x00007000ff0c77ac */ /* 0x000f360008000c00 */
[----:B--234-:R-:W-:Y:S05]  /*45d0*/  @!P0 EXIT ;  /* 0x000000000000894d */ /* 0x01cfea0003800000 */
.L_x_91:
[----:B01---5:R-:W-:Y:S01]  /*45e0*/  LOP3.LUT R0, R3, UR10, RZ, 0xfc, !PT ;  /* 0x0000000a03007c12 */ /* 0x023fe2000f8efcff */
[----:B------:R-:W-:Y:S03]  /*45f0*/  BSSY.RECONVERGENT B0, `(.L_x_88) ;  /* 0x000001b000007945 */ /* 0x000fe60003800200 */
        /* <DEDUP_REMOVED lines=21> */
.L_x_89:
[----:B------:R-:W-:Y:S01]  /*4750*/  IMAD.MOV.U32 R0, RZ, RZ, R2 ;  /* 0x000000ffff007224 */ /* 0x000fe200078e0002 */
[----:B------:R-:W-:-:S07]  /*4760*/  MOV R2, 0x4780 ;  /* 0x0000478000027802 */ /* 0x000fce0000000f00 */
[----:B------:R-:W-:Y:S05]  /*4770*/  CALL.REL.NOINC `($__internal_0_$__cuda_sm20_rem_u64) ;  /* 0x0000000000407944 */ /* 0x000fea0003c00000 */
[----:B------:R-:W-:Y:S02]  /*4780*/  IMAD.MOV.U32 R2, RZ, RZ, R0 ;  /* 0x000000ffff027224 */ /* 0x000fe400078e0000 */
[----:B------:R-:W-:-:S07]  /*4790*/  IMAD.MOV.U32 R3, RZ, RZ, R5 ;  /* 0x000000ffff037224 */ /* 0x000fce00078e0005 */
.L_x_90:
[----:B------:R-:W-:Y:S05]  /*47a0*/  BSYNC.RECONVERGENT B0 ;  /* 0x0000000000007941 */ /* 0x000fea0003800200 */
.L_x_88:
        /* <DEDUP_REMOVED lines=11> */
[----:B--2---:R-:W-:Y:S05]  /*4860*/  BRA.U UP0, `(.L_x_91) ;  /* 0xfffffffd005c7547 */ /* 0x004fea000b83ffff */
[----:B------:R-:W-:Y:S05]  /*4870*/  EXIT ;  /* 0x000000000000794d */ /* 0x000fea0003800000 */
        .weak           $__internal_0_$__cuda_sm20_rem_u64
        .type           $__internal_0_$__cuda_sm20_rem_u64,@function
        .size           $__internal_0_$__cuda_sm20_rem_u64,(.L_x_105 - $__internal_0_$__cuda_sm20_rem_u64)
$__internal_0_$__cuda_sm20_rem_u64:
[----:B------:R-:W0:Y:S08]  /*4880*/  I2F.U64.RP R8, UR6 ;  /* 0x0000000600087d12 */ /* 0x000e300008309000 */
[----:B0-----:R-:W0:Y:S02]  /*4890*/  MUFU.RCP R8, R8 ;  /* 0x0000000800087308 */ /* 0x001e240000001000 */
[----:B0-----:R-:W-:-:S06]  /*48a0*/  IADD3 R4, PT, PT, R8, 0x1ffffffe, RZ ;  /* 0x1ffffffe08047810 */ /* 0x001fcc0007ffe0ff */
[----:B------:R-:W0:Y:S02]  /*48b0*/  F2I.U64.TRUNC R4, R4 ;  /* 0x0000000400047311 */ /* 0x000e24000020d800 */
[----:B0-----:R-:W-:-:S04]  /*48c0*/  IMAD.WIDE.U32 R6, R4, UR6, RZ ;  /* 0x0000000604067c25 */ /* 0x001fc8000f8e00ff */
[----:B------:R-:W-:Y:S01]  /*48d0*/  IMAD R7, R4, UR7, R7 ;  /* 0x0000000704077c24 */ /* 0x000fe2000f8e0207 */
[----:B------:R-:W-:-:S03]  /*48e0*/  IADD3 R9, P0, PT, RZ, -R6, RZ ;  /* 0x80000006ff097210 */ /* 0x000fc60007f1e0ff */
[----:B------:R-:W-:Y:S02]  /*48f0*/  IMAD R7, R5, UR6, R7 ;  /* 0x0000000605077c24 */ /* 0x000fe4000f8e0207 */
[----:B------:R-:W-:-:S04]  /*4900*/  IMAD.HI.U32 R6, R4, R9, RZ ;  /* 0x0000000904067227 */ /* 0x000fc800078e00ff */
[----:B------:R-:W-:Y:S02]  /*4910*/  IMAD.X R11, RZ, RZ, ~R7, P0 ;  /* 0x000000ffff0b7224 */ /* 0x000fe400000e0e07 */
[----:B------:R-:W-:Y:S02]  /*4920*/  IMAD.MOV.U32 R7, RZ, RZ, R4 ;  /* 0x000000ffff077224 */ /* 0x000fe400078e0004 */
[-C--:B------:R-:W-:Y:S02]  /*4930*/  IMAD R13, R5, R11.reuse, RZ ;  /* 0x0000000b050d7224 */ /* 0x080fe400078e02ff */
[----:B------:R-:W-:-:S04]  /*4940*/  IMAD.WIDE.U32 R6, P0, R4, R11, R6 ;  /* 0x0000000b04067225 */ /* 0x000fc80007800006 */
[----:B------:R-:W-:-:S04]  /*4950*/  IMAD.HI.U32 R11, R5, R11, RZ ;  /* 0x0000000b050b7227 */ /* 0x000fc800078e00ff */
[----:B------:R-:W-:-:S05]  /*4960*/  IMAD.HI.U32 R6, P1, R5, R9, R6 ;  /* 0x0000000905067227 */ /* 0x000fca0007820006 */
[----:B------:R-:W-:Y:S01]  /*4970*/  IADD3 R7, P2, PT, R13, R6, RZ ;  /* 0x000000060d077210 */ /* 0x000fe20007f5e0ff */
[----:B------:R-:W-:-:S04]  /*4980*/  IMAD.X R6, R11, 0x1, R5, P0 ;  /* 0x000000010b067824 */ /* 0x000fc800000e0605 */
[----:B------:R-:W-:Y:S01]  /*4990*/  IMAD.WIDE.U32 R4, R7, UR6, RZ ;  /* 0x0000000607047c25 */ /* 0x000fe2000f8e00ff */
[----:B------:R-:W-:-:S03]  /*49a0*/  IADD3.X R9, PT, PT, RZ, RZ, R6, P2, P1 ;  /* 0x000000ffff097210 */ /* 0x000fc600017e2406 */
[----:B------:R-:W-:Y:S01]  /*49b0*/  IMAD R6, R7, UR7, R5 ;  /* 0x0000000707067c24 */ /* 0x000fe2000f8e0205 */
[----:B------:R-:W-:-:S03]  /*49c0*/  IADD3 R5, P0, PT, RZ, -R4, RZ ;  /* 0x80000004ff057210 */ /* 0x000fc60007f1e0ff */
[----:B------:R-:W-:Y:S02]  /*49d0*/  IMAD R4, R9, UR6, R6 ;  /* 0x0000000609047c24 */ /* 0x000fe4000f8e0206 */
[----:B------:R-:W-:-:S04]  /*49e0*/  IMAD.HI.U32 R6, R7, R5, RZ ;  /* 0x0000000507067227 */ /* 0x000fc800078e00ff */
[----:B------:R-:W-:-:S04]  /*49f0*/  IMAD.X R4, RZ, RZ, ~R4, P0 ;  /* 0x000000ffff047224 */ /* 0x000fc800000e0e04 */
[----:B------:R-:W-:-:S04]  /*4a00*/  IMAD.WIDE.U32 R6, P0, R7, R4, R6 ;  /* 0x0000000407067225 */ /* 0x000fc80007800006 */
[C---:B------:R-:W-:Y:S02]  /*4a10*/  IMAD R8, R9.reuse, R4, RZ ;  /* 0x0000000409087224 */ /* 0x040fe400078e02ff */
[----:B------:R-:W-:Y:S01]  /*4a20*/  IMAD.HI.U32 R7, P1, R9, R5, R6 ;  /* 0x0000000509077227 */ /* 0x000fe20007820006 */
[----:B------:R-:W-:-:S03]  /*4a30*/  MOV R5, RZ ;  /* 0x000000ff00057202 */ /* 0x000fc60000000f00 */
[----:B------:R-:W-:Y:S01]  /*4a40*/  IMAD.HI.U32 R4, R9, R4, RZ ;  /* 0x0000000409047227 */ /* 0x000fe200078e00ff */
[----:B------:R-:W-:-:S03]  /*4a50*/  IADD3 R7, P2, PT, R8, R7, RZ ;  /* 0x0000000708077210 */ /* 0x000fc60007f5e0ff */
[----:B------:R-:W-:Y:S02]  /*4a60*/  IMAD.X R9, R4, 0x1, R9, P0 ;  /* 0x0000000104097824 */ /* 0x000fe400000e0609 */
[----:B------:R-:W-:-:S03]  /*4a70*/  IMAD.HI.U32 R4, R7, R0, RZ ;  /* 0x0000000007047227 */ /* 0x000fc600078e00ff */
[----:B------:R-:W-:Y:S01]  /*4a80*/  IADD3.X R9, PT, PT, RZ, RZ, R9, P2, P1 ;  /* 0x000000ffff097210 */ /* 0x000fe200017e2409 */
[----:B------:R-:W-:-:S04]  /*4a90*/  IMAD.WIDE.U32 R4, R7, R3, R4 ;  /* 0x0000000307047225 */ /* 0x000fc800078e0004 */
[C---:B------:R-:W-:Y:S02]  /*4aa0*/  IMAD R7, R9.reuse, R3, RZ ;  /* 0x0000000309077224 */ /* 0x040fe400078e02ff */
[----:B------:R-:W-:-:S04]  /*4ab0*/  IMAD.HI.U32 R4, P0, R9, R0, R4 ;  /* 0x0000000009047227 */ /* 0x000fc80007800004 */
[----:B------:R-:W-:Y:S01]  /*4ac0*/  IMAD.HI.U32 R6, R9, R3, RZ ;  /* 0x0000000309067227 */ /* 0x000fe200078e00ff */
[----:B------:R-:W-:-:S03]  /*4ad0*/  IADD3 R7, P1, PT, R7, R4, RZ ;  /* 0x0000000407077210 */ /* 0x000fc60007f3e0ff */
[----:B------:R-:W-:Y:S02]  /*4ae0*/  IMAD.X R6, RZ, RZ, R6, P0 ;  /* 0x000000ffff067224 */ /* 0x000fe400000e0606 */
[----:B------:R-:W-:-:S04]  /*4af0*/  IMAD.WIDE.U32 R4, R7, UR6, RZ ;  /* 0x0000000607047c25 */ /* 0x000fc8000f8e00ff */
[----:B------:R-:W-:Y:S01]  /*4b00*/  IMAD.X R6, RZ, RZ, R6, P1 ;  /* 0x000000ffff067224 */ /* 0x000fe200008e0606 */
[----:B------:R-:W-:Y:S01]  /*4b10*/  IADD3 R0, P1, PT, -R4, R0, RZ ;  /* 0x0000000004007210 */ /* 0x000fe20007f3e1ff */
[----:B------:R-:W-:-:S03]  /*4b20*/  IMAD R7, R7, UR7, R5 ;  /* 0x0000000707077c24 */ /* 0x000fc6000f8e0205 */
[----:B------:R-:W-:Y:S01]  /*4b30*/  ISETP.GE.U32.AND P0, PT, R0, UR6, PT ;  /* 0x0000000600007c0c */ /* 0x000fe2000bf06070 */
[----:B------:R-:W-:-:S04]  /*4b40*/  IMAD R6, R6, UR6, R7 ;  /* 0x0000000606067c24 */ /* 0x000fc8000f8e0207 */
[----:B------:R-:W-:Y:S01]  /*4b50*/  IMAD.X R5, R3, 0x1, ~R6, P1 ;  /* 0x0000000103057824 */ /* 0x000fe200008e0e06 */
[----:B------:R-:W-:-:S04]  /*4b60*/  IADD3 R3, P1, PT, R0, -UR6, RZ ;  /* 0x8000000600037c10 */ /* 0x000fc8000ff3e0ff */
[C---:B------:R-:W-:Y:S02]  /*4b70*/  ISETP.GE.U32.AND.EX P0, PT, R5.reuse, UR7, PT, P0 ;  /* 0x0000000705007c0c */ /* 0x040fe4000bf06100 */
[----:B------:R-:W-:Y:S02]  /*4b80*/  IADD3.X R4, PT, PT, R5, ~UR7, RZ, P1, !PT ;  /* 0x8000000705047c10 */ /* 0x000fe40008ffe4ff */
[----:B------:R-:W-:Y:S02]  /*4b90*/  SEL R3, R3, R0, P0 ;  /* 0x0000000003037207 */ /* 0x000fe40000000000 */
[----:B------:R-:W-:Y:S02]  /*4ba0*/  SEL R4, R4, R5, P0 ;  /* 0x0000000504047207 */ /* 0x000fe40000000000 */
[C---:B------:R-:W-:Y:S02]  /*4bb0*/  ISETP.GE.U32.AND P0, PT, R3.reuse, UR6, PT ;  /* 0x0000000603007c0c */ /* 0x040fe4000bf06070 */
[----:B------:R-:W-:-:S02]  /*4bc0*/  IADD3 R0, P2, PT, R3, -UR6, RZ ;  /* 0x8000000603007c10 */ /* 0x000fc4000ff5e0ff */
[C---:B------:R-:W-:Y:S02]  /*4bd0*/  ISETP.GE.U32.AND.EX P0, PT, R4.reuse, UR7, PT, P0 ;  /* 0x0000000704007c0c */ /* 0x040fe4000bf06100 */
[----:B------:R-:W-:Y:S02]  /*4be0*/  ISETP.NE.U32.AND P1, PT, RZ, UR6, PT ;  /* 0x00000006ff007c0c */ /* 0x000fe4000bf25070 */
[----:B------:R-:W-:Y:S02]  /*4bf0*/  IADD3.X R5, PT, PT, R4, ~UR7, RZ, P2, !PT ;  /* 0x8000000704057c10 */ /* 0x000fe400097fe4ff */
[----:B------:R-:W-:Y:S01]  /*4c00*/  SEL R0, R0, R3, P0 ;  /* 0x0000000300007207 */ /* 0x000fe20000000000 */
[----:B------:R-:W-:Y:S01]  /*4c10*/  IMAD.MOV.U32 R3, RZ, RZ, 0x0 ;  /* 0x00000000ff037424 */ /* 0x000fe200078e00ff */
[----:B------:R-:W-:Y:S02]  /*4c20*/  ISETP.NE.AND.EX P1, PT, RZ, UR7, PT, P1 ;  /* 0x00000007ff007c0c */ /* 0x000fe4000bf25310 */
[----:B------:R-:W-:-:S02]  /*4c30*/  SEL R5, R5, R4, P0 ;  /* 0x0000000405057207 */ /* 0x000fc40000000000 */
[----:B------:R-:W-:Y:S02]  /*4c40*/  SEL R0, R0, 0xffffffff, P1 ;  /* 0xffffffff00007807 */ /* 0x000fe40000800000 */
[----:B------:R-:W-:Y:S01]  /*4c50*/  SEL R5, R5, 0xffffffff, P1 ;  /* 0xffffffff05057807 */ /* 0x000fe20000800000 */
[----:B------:R-:W-:Y:S06]  /*4c60*/  RET.REL.NODEC R2 `(_Z9irregularPcPyyy) ;  /* 0xffffffb002e47950 */ /* 0x000fec0003c3ffff */
.L_x_92:
[----:B------:R-:W-:-:S00]  /*4c70*/  BRA `(.L_x_92) ;  /* 0xfffffffc00fc7947 */ /* 0x000fc0000383ffff */
[----:B------:R-:W-:-:S00]  /*4c80*/  NOP ;  /* 0x0000000000007918 */ /* 0x000fc00000000000 */
[----:B------:R-:W-:-:S00]  /*4c90*/  NOP ;  /* 0x0000000000007918 */ /* 0x000fc00000000000 */
[----:B------:R-:W-:-:S00]  /*4ca0*/  NOP ;  /* 0x0000000000007918 */ /* 0x000fc00000000000 */
[----:B------:R-:W-:-:S00]  /*4cb0*/  NOP ;  /* 0x0000000000007918 */ /* 0x000fc00000000000 */
[----:B------:R-:W-:-:S00]  /*4cc0*/  NOP ;  /* 0x0000000000007918 */ /* 0x000fc00000000000 */
[----:B------:R-:W-:-:S00]  /*4cd0*/  NOP ;  /* 0x0000000000007918 */ /* 0x000fc00000000000 */
[----:B------:R-:W-:-:S00]  /*4ce0*/  NOP ;  /* 0x0000000000007918 */ /* 0x000fc00000000000 */
[----:B------:R-:W-:-:S00]  /*4cf0*/  NOP ;  /* 0x0000000000007918 */ /* 0x000fc00000000000 */
.L_x_105:


//--------------------- .text._Z7regularPcyyy     --------------------------
	.section	.text._Z7regularPcyyy,"ax",@progbits
	.align	128
        .global         _Z7regularPcyyy
        .type           _Z7regularPcyyy,@function
        .size           _Z7regularPcyyy,(.L_x_107 - _Z7regularPcyyy)
        .other          _Z7regularPcyyy,@"STO_CUDA_ENTRY STV_DEFAULT"
_Z7regularPcyyy:
.text._Z7regularPcyyy:
[----:B------:R-:W-:Y:S01]  /*0000*/  LDC R1, c[0x0][0x37c] ;  /* 0x0000df00ff017b82 */ /* 0x000fe20000000800 */
[----:B------:R-:W0:Y:S07]  /*0010*/  S2R R0, SR_TID.X ;  /* 0x0000000000007919 */ /* 0x000e2e0000002100 */
[----:B------:R-:W0:Y:S01]  /*0020*/  S2UR UR4, SR_CTAID.X ;  /* 0x00000000000479c3 */ /* 0x000e220000002500 */
[----:B------:R-:W1:Y:S07]  /*0030*/  LDCU.128 UR8, c[0x0][0x390] ;  /* 0x00007200ff0877ac */ /* 0x000e6e0008000c00 */
[----:B------:R-:W0:Y:S01]  /*0040*/  LDC R3, c[0x0][0x360] ;  /* 0x0000d800ff037b82 */ /* 0x000e220000000800 */
[----:B-1----:R-:W-:-:S04]  /*0050*/  ISETP.NE.U32.AND P0, PT, RZ, UR8, PT ;  /* 0x00000008ff007c0c */ /* 0x002fc8000bf05070 */
[----:B------:R-:W-:Y:S01]  /*0060*/  ISETP.NE.AND.EX P0, PT, RZ, UR9, PT, P0 ;  /* 0x00000009ff007c0c */ /* 0x000fe2000bf05300 */
[----:B0-----:R-:W-:Y:S01]  /*0070*/  IMAD R3, R3, UR4, R0 ;  /* 0x0000000403037c24 */ /* 0x001fe2000f8e0200 */
[----:B------:R-:W0:Y:S03]  /*0080*/  LDCU.64 UR4, c[0x0][0x388] ;  /* 0x00007100ff0477ac */ /* 0x000e260008000a00 */
[----:B------:R-:W-:-:S04]  /*0090*/  IMAD.WIDE.U32 R16, R3, UR10, RZ ;  /* 0x0000000a03107c25 */ /* 0x000fc8000f8e00ff */
[----:B------:R-:W-:Y:S01]  /*00a0*/  IMAD R0, R3, UR11, R17 ;  /* 0x0000000b03007c24 */ /* 0x000fe2000f8e0211 */
[----:B------:R-:W-:-:S04]  /*00b0*/  IADD3 R2, P1, PT, R16, UR10, RZ ;  /* 0x0000000a10027c10 */ /* 0x000fc8000ff3e0ff */
[----:B------:R-:W-:Y:S01]  /*00c0*/  IADD3.X R3, PT, PT, R0, UR11, RZ, P1, !PT ;  /* 0x0000000b00037c10 */ /* 0x000fe20008ffe4ff */
[----:B0-----:R-:W-:Y:S08]  /*00d0*/  @!P0 EXIT ;  /* 0x000000000000894d */ /* 0x001ff00003800000 */
[----:B------:R-:W-:Y:S01]  /*00e0*/  ISETP.LT.U32.AND P0, PT, R2, UR4, PT ;  /* 0x0000000402007c0c */ /* 0x000fe2000bf01070 */
[----:B------:R-:W0:Y:S03]  /*00f0*/  LDCU.64 UR6, c[0x0][0x358] ;  /* 0x00006b00ff0677ac */ /* 0x000e260008000a00 */
[----:B------:R-:W-:-:S04]  /*0100*/  ISETP.LT.U32.AND.EX P0, PT, R3, UR5, PT, P0 ;  /* 0x0000000503007c0c */ /* 0x000fc8000bf01100 */
[----:B------:R-:W-:Y:S01]  /*0110*/  SEL R2, R2, UR4, P0 ;  /* 0x0000000402027c07 */ /* 0x000fe20008000000 */
[----:B------:R-:W-:Y:S01]  /*0120*/  UMOV UR4, URZ ;  /* 0x000000ff00047c82 */ /* 0x000fe20008000000 */
[----:B------:R-:W-:Y:S01]  /*0130*/  SEL R3, R3, UR5, P0 ;  /* 0x0000000503037c07 */ /* 0x000fe20008000000 */
[----:B------:R-:W-:-:S06]  /*0140*/  UMOV UR5, URZ ;  /* 0x000000ff00057c82 */ /* 0x000fcc0008000000 */
.L_x_103:
[----:B-1----:R-:W1:Y:S01]  /*0150*/  LDCU.64 UR10, c[0x0][0x390] ;  /* 0x00007200ff0a77ac */ /* 0x002e620008000a00 */
[----:B------:R-:W-:Y:S01]  /*0160*/  ISETP.GE.U32.AND P0, PT, R16, R2, PT ;  /* 0x000000021000720c */ /* 0x000fe20003f06070 */
[----:B------:R-:W-:Y:S01]  /*0170*/  BSSY.RECONVERGENT B0, `(.L_x_93) ;  /* 0x0000110000007945 */ /* 0x000fe20003800200 */
[----:B------:R-:W-:Y:S02]  /*0180*/  UIADD3 UR4, UP0, UPT, UR4, 0x1, URZ ;  /* 0x0000000104047890 */ /* 0x000fe4000ff1e0ff */
[----:B------:R-:W-:Y:S01]  /*0190*/  ISETP.GE.U32.AND.EX P0, PT, R0, R3, PT, P0 ;  /* 0x000000030000720c */ /* 0x000fe20003f06100 */
[----:B------:R-:W2:Y:S01]  /*01a0*/  LDCU.64 UR8, c[0x0][0x380] ;  /* 0x00007000ff0877ac */ /* 0x000ea20008000a00 */
[----:B------:R-:W-:Y:S02]  /*01b0*/  UIADD3.X UR5, UPT, UPT, URZ, UR5, URZ, UP0, !UPT ;  /* 0x00000005ff057290 */ /* 0x000fe400087fe4ff */
[----:B-1----:R-:W-:-:S04]  /*01c0*/  UISETP.NE.U32.AND UP0, UPT, UR4, UR10, UPT ;  /* 0x0000000a0400728c */ /* 0x002fc8000bf05070 */
[----:B------:R-:W-:-:S05]  /*01d0*/  UISETP.NE.AND.EX UP0, UPT, UR5, UR11, UPT, UP0 ;  /* 0x0000000b0500728c */ /* 0x000fca000bf05300 */
[----:B---34-:R-:W-:Y:S06]  /*01e0*/  @P0 BRA `(.L_x_94) ;  /* 0x0000001000200947 */ /* 0x018fec0003800000 */
[----:B------:R-:W-:Y:S01]  /*01f0*/  IADD3 R4, P1, PT, -R2, R16, RZ ;  /* 0x0000001002047210 */ /* 0x000fe20007f3e1ff */
[----:B------:R-:W-:Y:S01]  /*0200*/  BSSY.RECONVERGENT B1, `(.L_x_95) ;  /* 0x000008d000017945 */ /* 0x000fe20003800200 */
[----:B------:R-:W-:Y:S01]  /*0210*/  IMAD.MOV.U32 R23, RZ, RZ, R16 ;  /* 0x000000ffff177224 */ /* 0x000fe200078e0010 */
[----:B------:R-:W-:Y:S02]  /*0220*/  MOV R25, R0 ;  /* 0x0000000000197202 */ /* 0x000fe40000000f00 */
[----:B------:R-:W-:Y:S01]  /*0230*/  ISETP.GT.U32.AND P0, PT, R4, -0x8, PT ;  /* 0xfffffff80400780c */ /* 0x000fe20003f04070 */
[----:B------:R-:W-:-:S05]  /*0240*/  IMAD.X R4, R0, 0x1, ~R3, P1 ;  /* 0x0000000100047824 */ /* 0x000fca00008e0e03 */
[----:B------:R-:W-:-:S13]  /*0250*/  ISETP.GT.U32.AND.EX P0, PT, R4, -0x1, PT, P0 ;  /* 0xffffffff0400780c */ /* 0x000fda0003f04100 */
[----:B------:R-:W-:Y:S05]  /*0260*/  @P0 BRA `(.L_x_96) ;  /* 0x0000000800180947 */ /* 0x000fea0003800000 */
[----:B------:R-:W-:Y:S01]  /*0270*/  IADD3 R28, P6, PT, R2, -R16, RZ ;  /* 0x80000010021c7210 */ /* 0x000fe20007fde0ff */
[----:B------:R-:W-:Y:S01]  /*0280*/  BSSY.RECONVERGENT B2, `(.L_x_97) ;  /* 0x0000082000027945 */ /* 0x000fe20003800200 */
[C---:B------:R-:W-:Y:S01]  /*0290*/  IADD3 R7, P0, PT, R16.reuse, 0x4, RZ ;  /* 0x0000000410077810 */ /* 0x040fe20007f1e0ff */
[----:B------:R-:W-:Y:S01]  /*02a0*/  IMAD.MOV.U32 R27, RZ, RZ, R16 ;  /* 0x000000ffff1b7224 */ /* 0x000fe200078e0010 */
[C---:B------:R-:W-:Y:S01]  /*02b0*/  IADD3 R23, P1, PT, R16.reuse, 0x7, RZ ;  /* 0x0000000710177810 */ /* 0x040fe20007f3e0ff */
[--C-:B------:R-:W-:Y:S01]  /*02c0*/  IMAD.X R30, R3, 0x1, ~R0.reuse, P6 ;  /* 0x00000001031e7824 */ /* 0x100fe200030e0e00 */
[C---:B------:R-:W-:Y:S01]  /*02d0*/  IADD3 R6, P3, PT, R16.reuse, 0x5, RZ ;  /* 0x0000000510067810 */ /* 0x040fe20007f7e0ff */
[--C-:B------:R-:W-:Y:S01]  /*02e0*/  IMAD.X R24, RZ, RZ, R0.reuse, P0 ;  /* 0x000000ffff187224 */ /* 0x100fe200000e0600 */
[C---:B------:R-:W-:Y:S01]  /*02f0*/  IADD3 R11, P4, PT, R16.reuse, 0x1, RZ ;  /* 0x00000001100b7810 */ /* 0x040fe20007f9e0ff */
[--C-:B------:R-:W-:Y:S01]  /*0300*/  IMAD.X R25, RZ, RZ, R0.reuse, P1 ;  /* 0x000000ffff197224 */ /* 0x100fe200008e0600 */
[C---:B------:R-:W-:Y:S01]  /*0310*/  IADD3 R13, P6, PT, R16.reuse, 0x2, RZ ;  /* 0x00000002100d7810 */ /* 0x040fe20007fde0ff */
[--C-:B------:R-:W-:Y:S01]  /*0320*/  IMAD.X R5, RZ, RZ, R0.reuse, P3 ;  /* 0x000000ffff057224 */ /* 0x100fe200018e0600 */
[C---:B------:R-:W-:Y:S01]  /*0330*/  IADD3 R12, P2, PT, R16.reuse, 0x6, RZ ;  /* 0x00000006100c7810 */ /* 0x040fe20007f5e0ff */
[--C-:B------:R-:W-:Y:S01]  /*0340*/  IMAD.X R22, RZ, RZ, R0.reuse, P4 ;  /* 0x000000ffff167224 */ /* 0x100fe200020e0600 */
[----:B------:R-:W-:Y:S01]  /*0350*/  IADD3 R4, P5, PT, R16, 0x3, RZ ;  /* 0x0000000310047810 */ /* 0x000fe20007fbe0ff */
[----:B------:R-:W-:Y:S01]  /*0360*/  IMAD.X R26, RZ, RZ, R0, P6 ;  /* 0x000000ffff1a7224 */ /* 0x000fe200030e0600 */
[----:B------:R-:W-:-:S02]  /*0370*/  MOV R9, R0 ;  /* 0x0000000000097202 */ /* 0x000fc40000000f00 */
[----:B------:R-:W-:Y:S02]  /*0380*/  LOP3.LUT R28, R28, 0xfffffff8, RZ, 0xc0, !PT ;  /* 0xfffffff81c1c7812 */ /* 0x000fe400078ec0ff */
[-C--:B------:R-:W-:Y:S02]  /*0390*/  IADD3.X R8, PT, PT, RZ, R0.reuse, RZ, P2, !PT ;  /* 0x00000000ff087210 */ /* 0x080fe400017fe4ff */
[----:B------:R-:W-:-:S07]  /*03a0*/  IADD3.X R15, PT, PT, RZ, R0, RZ, P5, !PT ;  /* 0x00000000ff0f7210 */ /* 0x000fce0002ffe4ff */
.L_x_98:
[----:B------:R-:W-:-:S04]  /*03b0*/  IMAD.WIDE.U32 R36, R25, -0x3b13b13b, RZ ;  /* 0xc4ec4ec519247825 */ /* 0x000fc800078e00ff */
[----:B---3--:R-:W-:-:S04]  /*03c0*/  IMAD.WIDE.U32 R34, R8, -0x3b13b13b, RZ ;  /* 0xc4ec4ec508227825 */ /* 0x008fc800078e00ff */
[----:B------:R-:W-:-:S04]  /*03d0*/  IMAD.WIDE.U32 R18, R23, -0x3b13b13b, RZ ;  /* 0xc4ec4ec517127825 */ /* 0x000fc800078e00ff */
[----:B------:R-:W-:-:S04]  /*03e0*/  IMAD.WIDE.U32 R36, P4, R23, 0x4ec4ec4e, R36 ;  /* 0x4ec4ec4e17247825 */ /* 0x000fc80007880024 */
[----:B------:R-:W-:Y:S01]  /*03f0*/  IMAD.WIDE.U32 R32, R5, -0x3b13b13b, RZ ;  /* 0xc4ec4ec505207825 */ /* 0x000fe200078e00ff */
[----:B------:R-:W-:-:S03]  /*0400*/  IADD3 RZ, P5, PT, R19, R36, RZ ;  /* 0x0000002413ff7210 */ /* 0x000fc60007fbe0ff */
[----:B------:R-:W-:-:S04]  /*0410*/  IMAD.WIDE.U32 R20, R12, -0x3b13b13b, RZ ;  /* 0xc4ec4ec50c147825 */ /* 0x000fc800078e00ff */
[----:B------:R-:W-:-:S04]  /*0420*/  IMAD.WIDE.U32 R34, P2, R12, 0x4ec4ec4e, R34 ;  /* 0x4ec4ec4e0c227825 */ /* 0x000fc80007840022 */
[----:B------:R-:W-:Y:S01]  /*0430*/  IMAD.WIDE.U32 R32, P0, R6, 0x4ec4ec4e, R32 ;  /* 0x4ec4ec4e06207825 */ /* 0x000fe20007800020 */
[----:B------:R-:W-:-:S03]  /*0440*/  IADD3 RZ, P3, PT, R21, R34, RZ ;  /* 0x0000002215ff7210 */ /* 0x000fc60007f7e0ff */
[----:B------:R-:W-:Y:S01]  /*0450*/  IMAD.WIDE.U32 R18, R6, -0x3b13b13b, RZ ;  /* 0xc4ec4ec506127825 */ /* 0x000fe200078e00ff */
[----:B------:R-:W-:-:S03]  /*0460*/  MOV R18, R37 ;  /* 0x0000002500127202 */ /* 0x000fc60000000f00 */
[----:B------:R-:W-:Y:S01]  /*0470*/  IMAD.WIDE.U32 R20, R24, -0x3b13b13b, RZ ;  /* 0xc4ec4ec518147825 */ /* 0x000fe200078e00ff */
[----:B------:R-:W-:-:S03]  /*0480*/  IADD3 RZ, P1, PT, R19, R32, RZ ;  /* 0x0000002013ff7210 */ /* 0x000fc60007f3e0ff */
[----:B------:R-:W-:Y:S02]  /*0490*/  IMAD.X R19, RZ, RZ, RZ, P4 ;  /* 0x000000ffff137224 */ /* 0x000fe400020e06ff */
[----:B------:R-:W-:-:S04]  /*04a0*/  IMAD.WIDE.U32 R20, P4, R7, 0x4ec4ec4e, R20 ;  /* 0x4ec4ec4e07147825 */ /* 0x000fc80007880014 */
[----:B------:R-:W-:-:S04]  /*04b0*/  IMAD.WIDE.U32.X R36, R25, 0x4ec4ec4e, R18, P5 ;  /* 0x4ec4ec4e19247825 */ /* 0x000fc800028e0412 */
[----:B------:R-:W-:Y:S01]  /*04c0*/  IMAD.WIDE.U32 R18, R7, -0x3b13b13b, RZ ;  /* 0xc4ec4ec507127825 */ /* 0x000fe200078e00ff */
[----:B------:R-:W-:-:S03]  /*04d0*/  SHF.R.U64 R10, R36, 0x3, R37 ;  /* 0x00000003240a7819 */ /* 0x000fc60000001225 */
[----:B------:R-:W-:Y:S01]  /*04e0*/  IMAD.MOV.U32 R36, RZ, RZ, R35 ;  /* 0x000000ffff247224 */ /* 0x000fe200078e0023 */
[----:B------:R-:W-:Y:S01]  /*04f0*/  IADD3 RZ, P5, PT, R19, R20, RZ ;  /* 0x0000001413ff7210 */ /* 0x000fe20007fbe0ff */
[----:B------:R-:W-:-:S04]  /*0500*/  IMAD.WIDE.U32 R18, R15, -0x3b13b13b, RZ ;  /* 0xc4ec4ec50f127825 */ /* 0x000fc800078e00ff */
[----:B------:R-:W-:-:S04]  /*0510*/  IMAD.WIDE.U32 R34, R4, -0x3b13b13b, RZ ;  /* 0xc4ec4ec504227825 */ /* 0x000fc800078e00ff */
[----:B------:R-:W-:-:S04]  /*0520*/  IMAD.WIDE.U32 R18, P6, R4, 0x4ec4ec4e, R18 ;  /* 0x4ec4ec4e04127825 */ /* 0x000fc800078c0012 */
[----:B------:R-:W-:Y:S01]  /*0530*/  IMAD.X R37, RZ, RZ, RZ, P2 ;  /* 0x000000ffff257224 */ /* 0x000fe200010e06ff */
[----:B------:R-:W-:Y:S01]  /*0540*/  IADD3 RZ, P2, PT, R35, R18, RZ ;  /* 0x0000001223ff7210 */ /* 0x000fe20007f5e0ff */
[----:B------:R-:W-:Y:S01]  /*0550*/  IMAD.MOV.U32 R34, RZ, RZ, R33 ;  /* 0x000000ffff227224 */ /* 0x000fe200078e0021 */
[----:B------:R-:W-:Y:S01]  /*0560*/  IADD3.X R35, PT, PT, RZ, RZ, RZ, P0, !PT ;  /* 0x000000ffff237210 */ /* 0x000fe200007fe4ff */
[----:B------:R-:W-:-:S04]  /*0570*/  IMAD.WIDE.U32.X R36, R8, 0x4ec4ec4e, R36, P3 ;  /* 0x4ec4ec4e08247825 */ /* 0x000fc800018e0424 */
[----:B------:R-:W-:Y:S01]  /*0580*/  IMAD.WIDE.U32.X R34, R5, 0x4ec4ec4e, R34, P1 ;  /* 0x4ec4ec4e05227825 */ /* 0x000fe200008e0422 */
[----:B------:R-:W-:Y:S02]  /*0590*/  SHF.R.U64 R32, R36, 0x3, R37 ;  /* 0x0000000324207819 */ /* 0x000fe40000001225 */
[----:B------:R-:W-:Y:S01]  /*05a0*/  MOV R36, R21 ;  /* 0x0000001500247202 */ /* 0x000fe20000000f00 */
[----:B------:R-:W-:Y:S01]  /*05b0*/  IMAD.WIDE.U32 R20, R26, -0x3b13b13b, RZ ;  /* 0xc4ec4ec51a147825 */ /* 0x000fe200078e00ff */
[----:B------:R-:W-:-:S03]  /*05c0*/  SHF.R.U64 R33, R34, 0x3, R35 ;  /* 0x0000000322217819 */ /* 0x000fc60000001223 */
[----:B------:R-:W-:Y:S02]  /*05d0*/  IMAD.MOV.U32 R34, RZ, RZ, R19 ;  /* 0x000000ffff227224 */ /* 0x000fe400078e0013 */
[----:B------:R-:W-:-:S04]  /*05e0*/  IMAD.WIDE.U32 R20, P0, R13, 0x4ec4ec4e, R20 ;  /* 0x4ec4ec4e0d147825 */ /* 0x000fc80007800014 */
[C---:B------:R-:W-:Y:S01]  /*05f0*/  IMAD.WIDE.U32 R18, R13.reuse, -0x3b13b13b, RZ ;  /* 0xc4ec4ec50d127825 */ /* 0x040fe200078e00ff */
[----:B------:R-:W-:-:S03]  /*0600*/  IADD3 R13, P3, PT, R13, 0x8, RZ ;  /* 0x000000080d0d7810 */ /* 0x000fc60007f7e0ff */
[----:B------:R-:W-:Y:S01]  /*0610*/  IMAD.X R37, RZ, RZ, RZ, P4 ;  /* 0x000000ffff257224 */ /* 0x000fe200020e06ff */
[----:B------:R-:W-:Y:S01]  /*0620*/  IADD3 RZ, P1, PT, R19, R20, RZ ;  /* 0x0000001413ff7210 */ /* 0x000fe20007f3e0ff */
[----:B------:R-:W-:Y:S01]  /*0630*/  IMAD.WIDE.U32 R18, R22, -0x3b13b13b, RZ ;  /* 0xc4ec4ec516127825 */ /* 0x000fe200078e00ff */
[----:B------:R-:W-:-:S03]  /*0640*/  IADD3 R4, P4, PT, R4, 0x8, RZ ;  /* 0x0000000804047810 */ /* 0x000fc60007f9e0ff */
[----:B------:R-:W-:Y:S01]  /*0650*/  IMAD.WIDE.U32.X R36, R24, 0x4ec4ec4e, R36, P5 ;  /* 0x4ec4ec4e18247825 */ /* 0x000fe200028e0424 */
[----:B------:R-:W-:-:S03]  /*0660*/  IADD3 R7, P5, PT, R7, 0x8, RZ ;  /* 0x0000000807077810 */ /* 0x000fc60007fbe0ff */
[----:B------:R-:W-:Y:S01]  /*0670*/  IMAD.X R35, RZ, RZ, RZ, P6 ;  /* 0x000000ffff237224 */ /* 0x000fe200030e06ff */
[----:B------:R-:W-:Y:S01]  /*0680*/  SHF.R.U64 R31, R36, 0x3, R37 ;  /* 0x00000003241f7819 */ /* 0x000fe20000001225 */
[----:B------:R-:W-:Y:S01]  /*0690*/  IMAD.MOV.U32 R36, RZ, RZ, R21 ;  /* 0x000000ffff247224 */ /* 0x000fe200078e0015 */
[----:B------:R-:W-:Y:S01]  /*06a0*/  IADD3.X R37, PT, PT, RZ, RZ, RZ, P0, !PT ;  /* 0x000000ffff257210 */ /* 0x000fe200007fe4ff */
[----:B------:R-:W-:Y:S01]  /*06b0*/  IMAD.WIDE.U32 R18, P0, R11, 0x4ec4ec4e, R18 ;  /* 0x4ec4ec4e0b127825 */ /* 0x000fe20007800012 */
[----:B------:R-:W-:-:S03]  /*06c0*/  IADD3 R12, P6, PT, R12, 0x8, RZ ;  /* 0x000000080c0c7810 */ /* 0x000fc60007fde0ff */
[----:B------:R-:W-:Y:S01]  /*06d0*/  IMAD.WIDE.U32 R20, R11, -0x3b13b13b, RZ ;  /* 0xc4ec4ec50b147825 */ /* 0x000fe200078e00ff */
[----:B------:R-:W-:-:S03]  /*06e0*/  MOV R20, R19 ;  /* 0x0000001300147202 */ /* 0x000fc60000000f00 */
[----:B------:R-:W-:Y:S01]  /*06f0*/  IMAD.WIDE.U32.X R36, R26, 0x4ec4ec4e, R36, P1 ;  /* 0x4ec4ec4e1a247825 */ /* 0x000fe200008e0424 */
[----:B------:R-:W-:-:S03]  /*0700*/  IADD3 RZ, P1, PT, R21, R18, RZ ;  /* 0x0000001215ff7210 */ /* 0x000fc60007f3e0ff */
[----:B------:R-:W-:Y:S01]  /*0710*/  IMAD.X R21, RZ, RZ, RZ, P0 ;  /* 0x000000ffff157224 */ /* 0x000fe200000e06ff */
[----:B------:R-:W-:Y:S01]  /*0720*/  SHF.R.U64 R14, R36, 0x3, R37 ;  /* 0x00000003240e7819 */ /* 0x000fe20000001225 */
[----:B------:R-:W-:-:S04]  /*0730*/  IMAD.WIDE.U32 R18, R9, -0x3b13b13b, RZ ;  /* 0xc4ec4ec509127825 */ /* 0x000fc800078e00ff */
[----:B------:R-:W-:-:S04]  /*0740*/  IMAD.WIDE.U32.X R20, R22, 0x4ec4ec4e, R20, P1 ;  /* 0x4ec4ec4e16147825 */ /* 0x000fc800008e0414 */
[----:B------:R-:W-:Y:S01]  /*0750*/  IMAD.WIDE.U32 R18, P0, R27, 0x4ec4ec4e, R18 ;  /* 0x4ec4ec4e1b127825 */ /* 0x000fe20007800012 */
[----:B------:R-:W-:-:S03]  /*0760*/  SHF.R.U64 R29, R20, 0x3, R21 ;  /* 0x00000003141d7819 */ /* 0x000fc60000001215 */
[----:B------:R-:W-:-:S04]  /*0770*/  IMAD.WIDE.U32 R20, R27, -0x3b13b13b, RZ ;  /* 0xc4ec4ec51b147825 */ /* 0x000fc800078e00ff */
[----:B------:R-:W-:Y:S01]  /*0780*/  IMAD.MOV.U32 R20, RZ, RZ, R19 ;  /* 0x000000ffff147224 */ /* 0x000fe200078e0013 */
[----:B------:R-:W-:Y:S01]  /*0790*/  IADD3 RZ, P1, PT, R21, R18, RZ ;  /* 0x0000001215ff7210 */ /* 0x000fe20007f3e0ff */
[----:B------:R-:W-:Y:S01]  /*07a0*/  IMAD.X R21, RZ, RZ, RZ, P0 ;  /* 0x000000ffff157224 */ /* 0x000fe200000e06ff */
[----:B--2---:R-:W-:Y:S01]  /*07b0*/  IADD3 R18, P0, PT, R23, UR8, RZ ;  /* 0x0000000817127c10 */ /* 0x004fe2000ff1e0ff */
[----:B------:R-:W-:Y:S01]  /*07c0*/  IMAD.WIDE.U32.X R34, R15, 0x4ec4ec4e, R34, P2 ;  /* 0x4ec4ec4e0f227825 */ /* 0x000fe200010e0422 */
[----:B------:R-:W-:Y:S02]  /*07d0*/  IADD3 R27, P2, PT, R27, 0x8, RZ ;  /* 0x000000081b1b7810 */ /* 0x000fe40007f5e0ff */
[----:B------:R-:W-:Y:S01]  /*07e0*/  IADD3.X R19, PT, PT, R25, UR9, RZ, P0, !PT ;  /* 0x0000000919137c10 */ /* 0x000fe200087fe4ff */
[----:B------:R-:W-:Y:S01]  /*07f0*/  IMAD.WIDE.U32.X R20, R9, 0x4ec4ec4e, R20, P1 ;  /* 0x4ec4ec4e09147825 */ /* 0x000fe200008e0414 */
[----:B------:R-:W-:Y:S02]  /*0800*/  SHF.R.U64 R34, R34, 0x3, R35 ;  /* 0x0000000322227819 */ /* 0x000fe40000001223 */
[----:B------:R-:W-:Y:S01]  /*0810*/  IADD3 R28, P0, PT, R28, -0x8, RZ ;  /* 0xfffffff81c1c7810 */ /* 0x000fe20007f1e0ff */
[----:B------:R-:W-:Y:S01]  /*0820*/  IMAD R29, R29, -0x1a, R23 ;  /* 0xffffffe61d1d7824 */ /* 0x000fe200078e0217 */
[----:B------:R-:W-:Y:S01]  /*0830*/  SHF.R.U64 R20, R20, 0x3, R21 ;  /* 0x0000000314147819 */ /* 0x000fe20000001215 */
[--C-:B------:R-:W-:Y:S01]  /*0840*/  IMAD R34, R34, -0x1a, R23.reuse ;  /* 0xffffffe622227824 */ /* 0x100fe200078e0217 */
[----:B------:R-:W-:Y:S01]  /*0850*/  IADD3.X R30, PT, PT, R30, -0x1, RZ, P0, !PT ;  /* 0xffffffff1e1e7810 */ /* 0x000fe200007fe4ff */
[----:B------:R-:W-:Y:S01]  /*0860*/  VIADD R29, R29, 0x4c ;  /* 0x0000004c1d1d7836 */ /* 0x000fe20000000000 */
[----:B------:R-:W-:Y:S01]  /*0870*/  ISETP.NE.U32.AND P0, PT, R28, RZ, PT ;  /* 0x000000ff1c00720c */ /* 0x000fe20003f05070 */
[--C-:B------:R-:W-:Y:S01]  /*0880*/  IMAD R20, R20, -0x1a, R23.reuse ;  /* 0xffffffe614147824 */ /* 0x100fe200078e0217 */
[----:B------:R-:W-:Y:S01]  /*0890*/  IADD3 R37, PT, PT, R34, 0x4e, RZ ;  /* 0x0000004e22257810 */ /* 0x000fe20007ffe0ff */
[--C-:B------:R-:W-:Y:S01]  /*08a0*/  IMAD R31, R31, -0x1a, R23.reuse ;  /* 0xffffffe61f1f7824 */ /* 0x100fe200078e0217 */
[----:B0-----:R0:W-:Y:S01]  /*08b0*/  STG.E.U8 desc[UR6][R18.64+-0x6], R29 ;  /* 0xfffffa1d12007986 */ /* 0x0011e2000c101106 */
[--C-:B------:R-:W-:Y:S01]  /*08c0*/  IMAD R14, R14, -0x1a, R23.reuse ;  /* 0xffffffe60e0e7824 */ /* 0x100fe200078e0217 */
[----:B------:R-:W-:Y:S01]  /*08d0*/  IADD3 R21, PT, PT, R20, 0x4b, RZ ;  /* 0x0000004b14157810 */ /* 0x000fe20007ffe0ff */
[--C-:B------:R-:W-:Y:S01]  /*08e0*/  IMAD R33, R33, -0x1a, R23.reuse ;  /* 0xffffffe621217824 */ /* 0x100fe200078e0217 */
[----:B------:R-:W-:Y:S01]  /*08f0*/  STG.E.U8 desc[UR6][R18.64+-0x4], R37 ;  /* 0xfffffc2512007986 */ /* 0x000fe2000c101106 */
[--C-:B------:R-:W-:Y:S01]  /*0900*/  IMAD R32, R32, -0x1a, R23.reuse ;  /* 0xffffffe620207824 */ /* 0x100fe200078e0217 */
[----:B------:R-:W-:Y:S01]  /*0910*/  ISETP.NE.AND.EX P0, PT, R30, RZ, PT, P0 ;  /* 0x000000ff1e00720c */ /* 0x000fe20003f05300 */
[----:B------:R-:W-:Y:S01]  /*0920*/  IMAD R10, R10, -0x1a, R23 ;  /* 0xffffffe60a0a7824 */ /* 0x000fe200078e0217 */
[----:B------:R1:W-:Y:S01]  /*0930*/  STG.E.U8 desc[UR6][R18.64+-0x7], R21 ;  /* 0xfffff91512007986 */ /* 0x0003e2000c101106 */
[----:B------:R-:W-:Y:S01]  /*0940*/  VIADD R35, R14, 0x4d ;  /* 0x0000004d0e237836 */ /* 0x000fe20000000000 */
[----:B------:R-:W-:Y:S01]  /*0950*/  IADD3.X R9, PT, PT, RZ, R9, RZ, P2, !PT ;  /* 0x00000009ff097210 */ /* 0x000fe200017fe4ff */
[----:B------:R-:W-:Y:S01]  /*0960*/  IMAD.X R8, RZ, RZ, R8, P6 ;  /* 0x000000ffff087224 */ /* 0x000fe200030e0608 */
[----:B0-----:R-:W-:Y:S01]  /*0970*/  IADD3 R29, PT, PT, R32, 0x51, RZ ;  /* 0x00000051201d7810 */ /* 0x001fe20007ffe0ff */
[----:B------:R-:W-:Y:S01]  /*0980*/  IMAD.X R24, RZ, RZ, R24, P5 ;  /* 0x000000ffff187224 */ /* 0x000fe200028e0618 */
[----:B------:R3:W-:Y:S01]  /*0990*/  STG.E.U8 desc[UR6][R18.64+-0x5], R35 ;  /* 0xfffffb2312007986 */ /* 0x0007e2000c101106 */
[----:B------:R-:W-:Y:S01]  /*09a0*/  IADD3 R23, P6, PT, R23, 0x8, RZ ;  /* 0x0000000817177810 */ /* 0x000fe20007fde0ff */
[----:B------:R-:W-:Y:S01]  /*09b0*/  IMAD.X R26, RZ, RZ, R26, P3 ;  /* 0x000000ffff1a7224 */ /* 0x000fe200018e061a */
[----:B------:R-:W-:-:S02]  /*09c0*/  IADD3 R6, P1, PT, R6, 0x8, RZ ;  /* 0x0000000806067810 */ /* 0x000fc40007f3e0ff */
[----:B------:R-:W-:Y:S01]  /*09d0*/  IADD3 R11, P2, PT, R11, 0x8, RZ ;  /* 0x000000080b0b7810 */ /* 0x000fe20007f5e0ff */
[----:B-1----:R-:W-:Y:S01]  /*09e0*/  VIADD R21, R31, 0x4f ;  /* 0x0000004f1f157836 */ /* 0x002fe20000000000 */
[----:B------:R-:W-:Y:S01]  /*09f0*/  IADD3.X R5, PT, PT, RZ, R5, RZ, P1, !PT ;  /* 0x00000005ff057210 */ /* 0x000fe20000ffe4ff */
[----:B------:R-:W-:Y:S01]  /*0a00*/  VIADD R31, R33, 0x50 ;  /* 0x00000050211f7836 */ /* 0x000fe20000000000 */
[----:B------:R-:W-:Y:S01]  /*0a10*/  IADD3.X R15, PT, PT, RZ, R15, RZ, P4, !PT ;  /* 0x0000000fff0f7210 */ /* 0x000fe200027fe4ff */
[----:B------:R-:W-:Y:S01]  /*0a20*/  VIADD R33, R10, 0x52 ;  /* 0x000000520a217836 */ /* 0x000fe20000000000 */
[----:B------:R3:W-:Y:S01]  /*0a30*/  STG.E.U8 desc[UR6][R18.64+-0x3], R21 ;  /* 0xfffffd1512007986 */ /* 0x0007e2000c101106 */
[----:B------:R-:W-:Y:S01]  /*0a40*/  IADD3.X R22, PT, PT, RZ, R22, RZ, P2, !PT ;  /* 0x00000016ff167210 */ /* 0x000fe200017fe4ff */
[----:B------:R-:W-:Y:S02]  /*0a50*/  IMAD.X R25, RZ, RZ, R25, P6 ;  /* 0x000000ffff197224 */ /* 0x000fe400030e0619 */
[----:B------:R3:W-:Y:S04]  /*0a60*/  STG.E.U8 desc[UR6][R18.64+-0x2], R31 ;  /* 0xfffffe1f12007986 */ /* 0x0007e8000c101106 */
[----:B------:R3:W-:Y:S04]  /*0a70*/  STG.E.U8 desc[UR6][R18.64+-0x1], R29 ;  /* 0xffffff1d12007986 */ /* 0x0007e8000c101106 */
[----:B------:R3:W-:Y:S01]  /*0a80*/  STG.E.U8 desc[UR6][R18.64], R33 ;  /* 0x0000002112007986 */ /* 0x0007e2000c101106 */
[----:B------:R-:W-:Y:S05]  /*0a90*/  @P0 BRA `(.L_x_98) ;  /* 0xfffffff800440947 */ /* 0x000fea000383ffff */
[----:B------:R-:W-:Y:S05]  /*0aa0*/  BSYNC.RECONVERGENT B2 ;  /* 0x0000000000027941 */ /* 0x000fea0003800200 */
.L_x_97:
[----:B------:R-:W-:-:S04]  /*0ab0*/  IADD3 R23, P0, PT, R23, -0x7, RZ ;  /* 0xfffffff917177810 */ /* 0x000fc80007f1e0ff */
[----:B------:R-:W-:-:S09]  /*0ac0*/  IADD3.X R25, PT, PT, R25, -0x1, RZ, P0, !PT ;  /* 0xffffffff19197810 */ /* 0x000fd200007fe4ff */
.L_x_96:
[----:B0-2---:R-:W-:Y:S05]  /*0ad0*/  BSYNC.RECONVERGENT B1 ;  /* 0x0000000000017941 */ /* 0x005fea0003800200 */
.L_x_95:
[----:B------:R-:W-:-:S04]  /*0ae0*/  IADD3 R5, PT, PT, R2, -R16, RZ ;  /* 0x8000001002057210 */ /* 0x000fc80007ffe0ff */
[----:B------:R-:W-:-:S04]  /*0af0*/  LOP3.LUT R6, R5, 0x7, RZ, 0xc0, !PT ;  /* 0x0000000705067812 */ /* 0x000fc800078ec0ff */
[----:B------:R-:W-:-:S04]  /*0b00*/  ISETP.NE.U32.AND P0, PT, R6, RZ, PT ;  /* 0x000000ff0600720c */ /* 0x000fc80003f05070 */
[----:B------:R-:W-:-:S13]  /*0b10*/  ISETP.NE.AND.EX P0, PT, RZ, RZ, PT, P0 ;  /* 0x000000ffff00720c */ /* 0x000fda0003f05300 */
[----:B------:R-:W-:Y:S05]  /*0b20*/  @!P0 BRA `(.L_x_94) ;  /* 0x0000000400d08947 */ /* 0x000fea0003800000 */
[----:B------:R-:W-:Y:S01]  /*0b30*/  IADD3 R6, P0, PT, R6, -0x1, RZ ;  /* 0xffffffff06067810 */ /* 0x000fe20007f1e0ff */
[----:B------:R-:W-:Y:S01]  /*0b40*/  BSSY.RECONVERGENT B1, `(.L_x_99) ;  /* 0x000003f000017945 */ /* 0x000fe20003800200 */
[----:B------:R-:W-:Y:S02]  /*0b50*/  LOP3.LUT R4, R5, 0x3, RZ, 0xc0, !PT ;  /* 0x0000000305047812 */ /* 0x000fe400078ec0ff */
[----:B------:R-:W-:Y:S01]  /*0b60*/  ISETP.GE.U32.AND P1, PT, R6, 0x3, PT ;  /* 0x000000030600780c */ /* 0x000fe20003f26070 */
[----:B------:R-:W-:Y:S01]  /*0b70*/  IMAD.X R6, RZ, RZ, -0x1, P0 ;  /* 0xffffffffff067424 */ /* 0x000fe200000e06ff */
[----:B------:R-:W-:-:S04]  /*0b80*/  ISETP.NE.U32.AND P0, PT, R4, RZ, PT ;  /* 0x000000ff0400720c */ /* 0x000fc80003f05070 */
[----:B------:R-:W-:Y:S02]  /*0b90*/  ISETP.GE.U32.AND.EX P1, PT, R6, RZ, PT, P1 ;  /* 0x000000ff0600720c */ /* 0x000fe40003f26110 */
[----:B------:R-:W-:-:S11]  /*0ba0*/  ISETP.NE.AND.EX P0, PT, RZ, RZ, PT, P0 ;  /* 0x000000ffff00720c */ /* 0x000fd60003f05300 */
[----:B------:R-:W-:Y:S05]  /*0bb0*/  @!P1 BRA `(.L_x_100) ;  /* 0x0000000000dc9947 */ /* 0x000fea0003800000 */
[----:B------:R-:W-:Y:S01]  /*0bc0*/  IADD3 R7, P1, PT, R23, 0x1, RZ ;  /* 0x0000000117077810 */ /* 0x000fe20007f3e0ff */
[----:B---3--:R-:W-:Y:S01]  /*0bd0*/  IMAD.WIDE.U32 R20, R25, -0x3b13b13b, RZ ;  /* 0xc4ec4ec519147825 */ /* 0x008fe200078e00ff */
[C---:B------:R-:W-:Y:S01]  /*0be0*/  IADD3 R6, P2, PT, R23.reuse, 0x2, RZ ;  /* 0x0000000217067810 */ /* 0x040fe20007f5e0ff */
[----:B------:R-:W0:Y:S01]  /*0bf0*/  LDCU.64 UR10, c[0x0][0x380] ;  /* 0x00007000ff0a77ac */ /* 0x000e220008000a00 */
[----:B------:R-:W-:Y:S01]  /*0c00*/  IADD3.X R33, PT, PT, RZ, R25, RZ, P1, !PT ;  /* 0x00000019ff217210 */ /* 0x000fe20000ffe4ff */
[C---:B------:R-:W-:Y:S01]  /*0c10*/  IMAD.WIDE.U32 R26, R23.reuse, -0x3b13b13b, RZ ;  /* 0xc4ec4ec5171a7825 */ /* 0x040fe200078e00ff */
[----:B------:R-:W-:-:S03]  /*0c20*/  IADD3 R22, P3, PT, R23, 0x3, RZ ;  /* 0x0000000317167810 */ /* 0x000fc60007f7e0ff */
[----:B------:R-:W-:Y:S01]  /*0c30*/  IMAD.WIDE.U32 R10, R33, -0x3b13b13b, RZ ;  /* 0xc4ec4ec5210a7825 */ /* 0x000fe200078e00ff */
[----:B------:R-:W-:-:S03]  /*0c40*/  IADD3.X R24, PT, PT, RZ, R25, RZ, P3, !PT ;  /* 0x00000019ff187210 */ /* 0x000fc60001ffe4ff */
[----:B------:R-:W-:Y:S02]  /*0c50*/  IMAD.X R32, RZ, RZ, R25, P2 ;  /* 0x000000ffff207224 */ /* 0x000fe400010e0619 */
[----:B------:R-:W-:-:S04]  /*0c60*/  IMAD.WIDE.U32 R20, P1, R23, 0x4ec4ec4e, R20 ;  /* 0x4ec4ec4e17147825 */ /* 0x000fc80007820014 */
[----:B------:R-:W-:Y:S01]  /*0c70*/  IMAD.WIDE.U32 R12, R32, -0x3b13b13b, RZ ;  /* 0xc4ec4ec5200c7825 */ /* 0x000fe200078e00ff */
[----:B------:R-:W-:Y:S02]  /*0c80*/  IADD3 RZ, P2, PT, R27, R20, RZ ;  /* 0x000000141bff7210 */ /* 0x000fe40007f5e0ff */
[----:B------:R-:W-:Y:S01]  /*0c90*/  MOV R8, R21 ;  /* 0x0000001500087202 */ /* 0x000fe20000000f00 */
[----:B------:R-:W-:-:S04]  /*0ca0*/  IMAD.WIDE.U32 R14, R24, -0x3b13b13b, RZ ;  /* 0xc4ec4ec5180e7825 */ /* 0x000fc800078e00ff */
[----:B------:R-:W-:-:S04]  /*0cb0*/  IMAD.WIDE.U32 R18, R7, -0x3b13b13b, RZ ;  /* 0xc4ec4ec507127825 */ /* 0x000fc800078e00ff */
[----:B------:R-:W-:-:S04]  /*0cc0*/  IMAD.WIDE.U32 R10, P3, R7, 0x4ec4ec4e, R10 ;  /* 0x4ec4ec4e070a7825 */ /* 0x000fc8000786000a */
[----:B------:R-:W-:Y:S01]  /*0cd0*/  IMAD.X R9, RZ, RZ, RZ, P1 ;  /* 0x000000ffff097224 */ /* 0x000fe200008e06ff */
[----:B------:R-:W-:Y:S01]  /*0ce0*/  IADD3 RZ, P1, PT, R19, R10, RZ ;  /* 0x0000000a13ff7210 */ /* 0x000fe20007f3e0ff */
[----:B------:R-:W-:Y:S01]  /*0cf0*/  IMAD.WIDE.U32 R12, P4, R6, 0x4ec4ec4e, R12 ;  /* 0x4ec4ec4e060c7825 */ /* 0x000fe2000788000c */
[----:B------:R-:W-:-:S03]  /*0d00*/  MOV R26, R11 ;  /* 0x0000000b001a7202 */ /* 0x000fc60000000f00 */
[----:B------:R-:W-:Y:S01]  /*0d10*/  IMAD.WIDE.U32 R14, P5, R22, 0x4ec4ec4e, R14 ;  /* 0x4ec4ec4e160e7825 */ /* 0x000fe200078a000e */
[----:B------:R-:W-:-:S03]  /*0d20*/  IADD3.X R29, PT, PT, RZ, RZ, RZ, P4, !PT ;  /* 0x000000ffff1d7210 */ /* 0x000fc600027fe4ff */
[----:B------:R-:W-:Y:S01]  /*0d30*/  IMAD.WIDE.U32 R20, R22, -0x3b13b13b, RZ ;  /* 0xc4ec4ec516147825 */ /* 0x000fe200078e00ff */
[----:B------:R-:W-:-:S03]  /*0d40*/  MOV R30, R15 ;  /* 0x0000000f001e7202 */ /* 0x000fc60000000f00 */
[----:B------:R-:W-:Y:S01]  /*0d50*/  IMAD.WIDE.U32 R18, R6, -0x3b13b13b, RZ ;  /* 0xc4ec4ec506127825 */ /* 0x000fe200078e00ff */
[----:B------:R-:W-:-:S03]  /*0d60*/  IADD3 RZ, P4, PT, R21, R14, RZ ;  /* 0x0000000e15ff7210 */ /* 0x000fc60007f9e0ff */
[----:B------:R-:W-:Y:S01]  /*0d70*/  IMAD.X R27, RZ, RZ, RZ, P3 ;  /* 0x000000ffff1b7224 */ /* 0x000fe200018e06ff */
[----:B------:R-:W-:Y:S01]  /*0d80*/  IADD3 RZ, P3, PT, R19, R12, RZ ;  /* 0x0000000c13ff7210 */ /* 0x000fe20007f7e0ff */
[----:B------:R-:W-:Y:S02]  /*0d90*/  IMAD.X R31, RZ, RZ, RZ, P5 ;  /* 0x000000ffff1f7224 */ /* 0x000fe400028e06ff */
[----:B------:R-:W-:Y:S02]  /*0da0*/  IMAD.MOV.U32 R28, RZ, RZ, R13 ;  /* 0x000000ffff1c7224 */ /* 0x000fe400078e000d */
[----:B------:R-:W-:-:S04]  /*0db0*/  IMAD.WIDE.U32.X R26, R33, 0x4ec4ec4e, R26, P1 ;  /* 0x4ec4ec4e211a7825 */ /* 0x000fc800008e041a */
[----:B------:R-:W-:Y:S01]  /*0dc0*/  IMAD.WIDE.U32.X R30, R24, 0x4ec4ec4e, R30, P4 ;  /* 0x4ec4ec4e181e7825 */ /* 0x000fe200020e041e */
[----:B------:R-:W-:-:S03]  /*0dd0*/  SHF.R.U64 R26, R26, 0x3, R27 ;  /* 0x000000031a1a7819 */ /* 0x000fc6000000121b */
[----:B------:R-:W-:Y:S01]  /*0de0*/  IMAD.WIDE.U32.X R8, R25, 0x4ec4ec4e, R8, P2 ;  /* 0x4ec4ec4e19087825 */ /* 0x000fe200010e0408 */
[----:B------:R-:W-:-:S03]  /*0df0*/  SHF.R.U64 R31, R30, 0x3, R31 ;  /* 0x000000031e1f7819 */ /* 0x000fc6000000121f */
[----:B------:R-:W-:Y:S01]  /*0e00*/  IMAD.WIDE.U32.X R28, R32, 0x4ec4ec4e, R28, P3 ;  /* 0x4ec4ec4e201c7825 */ /* 0x000fe200018e041c */
[----:B------:R-:W-:Y:S02]  /*0e10*/  SHF.R.U64 R10, R8, 0x3, R9 ;  /* 0x00000003080a7819 */ /* 0x000fe40000001209 */
[----:B0-----:R-:W-:Y:S01]  /*0e20*/  IADD3 R8, P1, PT, R23, UR10, RZ ;  /* 0x0000000a17087c10 */ /* 0x001fe2000ff3e0ff */
[----:B------:R-:W-:Y:S01]  /*0e30*/  IMAD R11, R26, -0x1a, R7 ;  /* 0xffffffe61a0b7824 */ /* 0x000fe200078e0207 */
[----:B------:R-:W-:Y:S01]  /*0e40*/  SHF.R.U64 R29, R28, 0x3, R29 ;  /* 0x000000031c1d7819 */ /* 0x000fe2000000121d */
[----:B------:R-:W-:Y:S01]  /*0e50*/  IMAD R15, R31, -0x1a, R22 ;  /* 0xffffffe61f0f7824 */ /* 0x000fe200078e0216 */
[----:B------:R-:W-:Y:S01]  /*0e60*/  IADD3.X R9, PT, PT, R25, UR11, RZ, P1, !PT ;  /* 0x0000000b19097c10 */ /* 0x000fe20008ffe4ff */
[----:B------:R-:W-:Y:S01]  /*0e70*/  IMAD R10, R10, -0x1a, R23 ;  /* 0xffffffe60a0a7824 */ /* 0x000fe200078e0217 */
[----:B------:R-:W-:Y:S01]  /*0e80*/  IADD3 R11, PT, PT, R11, 0x52, RZ ;  /* 0x000000520b0b7810 */ /* 0x000fe20007ffe0ff */
[----:B------:R-:W-:Y:S01]  /*0e90*/  IMAD R13, R29, -0x1a, R6 ;  /* 0xffffffe61d0d7824 */ /* 0x000fe200078e0206 */
[----:B------:R-:W-:Y:S01]  /*0ea0*/  IADD3 R15, PT, PT, R15, 0x52, RZ ;  /* 0x000000520f0f7810 */ /* 0x000fe20007ffe0ff */
[----:B------:R-:W-:Y:S01]  /*0eb0*/  VIADD R7, R10, 0x52 ;  /* 0x000000520a077836 */ /* 0x000fe20000000000 */
[----:B------:R-:W-:Y:S01]  /*0ec0*/  IADD3 R23, P1, PT, R23, 0x4, RZ ;  /* 0x0000000417177810 */ /* 0x000fe20007f3e0ff */
[----:B------:R-:W-:Y:S01]  /*0ed0*/  VIADD R13, R13, 0x52 ;  /* 0x000000520d0d7836 */ /* 0x000fe20000000000 */
[----:B------:R0:W-:Y:S03]  /*0ee0*/  STG.E.U8 desc[UR6][R8.64+0x1], R11 ;  /* 0x0000010b08007986 */ /* 0x0001e6000c101106 */
[----:B------:R-:W-:Y:S01]  /*0ef0*/  IMAD.X R25, RZ, RZ, R25, P1 ;  /* 0x000000ffff197224 */ /* 0x000fe200008e0619 */
[----:B------:R0:W-:Y:S04]  /*0f00*/  STG.E.U8 desc[UR6][R8.64], R7 ;  /* 0x0000000708007986 */ /* 0x0001e8000c101106 */
[----:B------:R0:W-:Y:S04]  /*0f10*/  STG.E.U8 desc[UR6][R8.64+0x2], R13 ;  /* 0x0000020d08007986 */ /* 0x0001e8000c101106 */
[----:B------:R0:W-:Y:S02]  /*0f20*/  STG.E.U8 desc[UR6][R8.64+0x3], R15 ;  /* 0x0000030f08007986 */ /* 0x0001e4000c101106 */
.L_x_100:
[----:B------:R-:W-:Y:S05]  /*0f30*/  BSYNC.RECONVERGENT B1 ;  /* 0x0000000000017941 */ /* 0x000fea0003800200 */
.L_x_99:
[----:B------:R-:W-:Y:S05]  /*0f40*/  @!P0 BRA `(.L_x_94) ;  /* 0x0000000000c88947 */ /* 0x000fea0003800000 */
[----:B------:R-:W-:Y:S01]  /*0f50*/  ISETP.NE.U32.AND P0, PT, R4, 0x1, PT ;  /* 0x000000010400780c */ /* 0x000fe20003f05070 */
[----:B------:R-:W-:Y:S01]  /*0f60*/  BSSY.RECONVERGENT B1, `(.L_x_101) ;  /* 0x0000021000017945 */ /* 0x000fe20003800200 */
[----:B------:R-:W-:Y:S02]  /*0f70*/  LOP3.LUT P1, RZ, R5, 0x1, RZ, 0xc0, !PT ;  /* 0x0000000105ff7812 */ /* 0x000fe4000782c0ff */
[----:B------:R-:W-:-:S13]  /*0f80*/  ISETP.NE.AND.EX P0, PT, RZ, RZ, PT, P0 ;  /* 0x000000ffff00720c */ /* 0x000fda0003f05300 */
[----:B------:R-:W-:Y:S05]  /*0f90*/  @!P0 BRA `(.L_x_102) ;  /* 0x0000000000748947 */ /* 0x000fea0003800000 */
[----:B---3--:R-:W-:Y:S01]  /*0fa0*/  IADD3 R19, P0, PT, R23, 0x1, RZ ;  /* 0x0000000117137810 */ /* 0x008fe20007f1e0ff */
[----:B0-----:R-:W-:Y:S01]  /*0fb0*/  IMAD.WIDE.U32 R6, R25, -0x3b13b13b, RZ ;  /* 0xc4ec4ec519067825 */ /* 0x001fe200078e00ff */
[----:B------:R-:W0:Y:S02]  /*0fc0*/  LDCU.64 UR10, c[0x0][0x380] ;  /* 0x00007000ff0a77ac */ /* 0x000e240008000a00 */
[----:B------:R-:W-:Y:S01]  /*0fd0*/  IADD3.X R21, PT, PT, RZ, R25, RZ, P0, !PT ;  /* 0x00000019ff157210 */ /* 0x000fe200007fe4ff */
[----:B------:R-:W-:-:S04]  /*0fe0*/  IMAD.WIDE.U32 R10, R19, -0x3b13b13b, RZ ;  /* 0xc4ec4ec5130a7825 */ /* 0x000fc800078e00ff */
[----:B------:R-:W-:-:S04]  /*0ff0*/  IMAD.WIDE.U32 R8, R21, -0x3b13b13b, RZ ;  /* 0xc4ec4ec515087825 */ /* 0x000fc800078e00ff */
[----:B------:R-:W-:-:S04]  /*1000*/  IMAD.WIDE.U32 R4, R23, -0x3b13b13b, RZ ;  /* 0xc4ec4ec517047825 */ /* 0x000fc800078e00ff */
[----:B------:R-:W-:-:S04]  /*1010*/  IMAD.WIDE.U32 R12, P2, R19, 0x4ec4ec4e, R8 ;  /* 0x4ec4ec4e130c7825 */ /* 0x000fc80007840008 */
[----:B------:R-:W-:Y:S01]  /*1020*/  IMAD.WIDE.U32 R6, P0, R23, 0x4ec4ec4e, R6 ;  /* 0x4ec4ec4e17067825 */ /* 0x000fe20007800006 */
[----:B------:R-:W-:Y:S02]  /*1030*/  IADD3.X R15, PT, PT, RZ, RZ, RZ, P2, !PT ;  /* 0x000000ffff0f7210 */ /* 0x000fe400017fe4ff */
[----:B------:R-:W-:Y:S01]  /*1040*/  IADD3 RZ, P2, PT, R11, R12, RZ ;  /* 0x0000000c0bff7210 */ /* 0x000fe20007f5e0ff */
[----:B------:R-:W-:Y:S01]  /*1050*/  IMAD.X R9, RZ, RZ, RZ, P0 ;  /* 0x000000ffff097224 */ /* 0x000fe200000e06ff */
[----:B------:R-:W-:Y:S01]  /*1060*/  MOV R14, R13 ;  /* 0x0000000d000e7202 */ /* 0x000fe20000000f00 */
[----:B------:R-:W-:Y:S01]  /*1070*/  IMAD.MOV.U32 R8, RZ, RZ, R7 ;  /* 0x000000ffff087224 */ /* 0x000fe200078e0007 */
[----:B------:R-:W-:-:S03]  /*1080*/  IADD3 RZ, P0, PT, R5, R6, RZ ;  /* 0x0000000605ff7210 */ /* 0x000fc60007f1e0ff */
[----:B------:R-:W-:-:S04]  /*1090*/  IMAD.WIDE.U32.X R14, R21, 0x4ec4ec4e, R14, P2 ;  /* 0x4ec4ec4e150e7825 */ /* 0x000fc800010e040e */
[----:B------:R-:W-:Y:S01]  /*10a0*/  IMAD.WIDE.U32.X R8, R25, 0x4ec4ec4e, R8, P0 ;  /* 0x4ec4ec4e19087825 */ /* 0x000fe200000e0408 */
[----:B------:R-:W-:Y:S02]  /*10b0*/  SHF.R.U64 R14, R14, 0x3, R15 ;  /* 0x000000030e0e7819 */ /* 0x000fe4000000120f */
[----:B0-----:R-:W-:Y:S02]  /*10c0*/  IADD3 R4, P0, PT, R23, UR10, RZ ;  /* 0x0000000a17047c10 */ /* 0x001fe4000ff1e0ff */
[----:B------:R-:W-:Y:S01]  /*10d0*/  SHF.R.U64 R8, R8, 0x3, R9 ;  /* 0x0000000308087819 */ /* 0x000fe20000001209 */
[----:B------:R-:W-:Y:S01]  /*10e0*/  IMAD R14, R14, -0x1a, R19 ;  /* 0xffffffe60e0e7824 */ /* 0x000fe200078e0213 */
[----:B------:R-:W-:-:S03]  /*10f0*/  IADD3.X R5, PT, PT, R25, UR11, RZ, P0, !PT ;  /* 0x0000000b19057c10 */ /* 0x000fc600087fe4ff */
[----:B------:R-:W-:Y:S01]  /*1100*/  IMAD R8, R8, -0x1a, R23 ;  /* 0xffffffe608087824 */ /* 0x000fe200078e0217 */
[----:B------:R-:W-:Y:S02]  /*1110*/  IADD3 R9, PT, PT, R14, 0x52, RZ ;  /* 0x000000520e097810 */ /* 0x000fe40007ffe0ff */
[----:B------:R-:W-:Y:S01]  /*1120*/  IADD3 R23, P0, PT, R23, 0x2, RZ ;  /* 0x0000000217177810 */ /* 0x000fe20007f1e0ff */
[----:B------:R-:W-:Y:S02]  /*1130*/  VIADD R7, R8, 0x52 ;  /* 0x0000005208077836 */ /* 0x000fe40000000000 */
[----:B------:R1:W-:Y:S02]  /*1140*/  STG.E.U8 desc[UR6][R4.64+0x1], R9 ;  /* 0x0000010904007986 */ /* 0x0003e4000c101106 */
[----:B------:R-:W-:Y:S02]  /*1150*/  IMAD.X R25, RZ, RZ, R25, P0 ;  /* 0x000000ffff197224 */ /* 0x000fe400000e0619 */
[----:B------:R1:W-:Y:S06]  /*1160*/  STG.E.U8 desc[UR6][R4.64], R7 ;  /* 0x0000000704007986 */ /* 0x0003ec000c101106 */
.L_x_102:
[----:B------:R-:W-:Y:S05]  /*1170*/  BSYNC.RECONVERGENT B1 ;  /* 0x0000000000017941 */ /* 0x000fea0003800200 */
.L_x_101:
[----:B------:R-:W-:Y:S05]  /*1180*/  @!P1 BRA `(.L_x_94) ;  /* 0x0000000000389947 */ /* 0x000fea0003800000 */
[----:B-1----:R-:W-:Y:S01]  /*1190*/  IMAD.WIDE.U32 R4, R25, -0x3b13b13b, RZ ;  /* 0xc4ec4ec519047825 */ /* 0x002fe200078e00ff */
[----:B------:R-:W1:Y:S03]  /*11a0*/  LDCU.64 UR10, c[0x0][0x380] ;  /* 0x00007000ff0a77ac */ /* 0x000e660008000a00 */
[----:B0-----:R-:W-:-:S04]  /*11b0*/  IMAD.WIDE.U32 R6, P0, R23, 0x4ec4ec4e, R4 ;  /* 0x4ec4ec4e17067825 */ /* 0x001fc80007800004 */
[----:B------:R-:W-:Y:S01]  /*11c0*/  IMAD.WIDE.U32 R4, R23, -0x3b13b13b, RZ ;  /* 0xc4ec4ec517047825 */ /* 0x000fe200078e00ff */
[----:B------:R-:W-:-:S03]  /*11d0*/  IADD3.X R9, PT, PT, RZ, RZ, RZ, P0, !PT ;  /* 0x000000ffff097210 */ /* 0x000fc600007fe4ff */
[----:B------:R-:W-:Y:S01]  /*11e0*/  IMAD.MOV.U32 R8, RZ, RZ, R7 ;  /* 0x000000ffff087224 */ /* 0x000fe200078e0007 */
[----:B------:R-:W-:-:S05]  /*11f0*/  IADD3 RZ, P0, PT, R5, R6, RZ ;  /* 0x0000000605ff7210 */ /* 0x000fca0007f1e0ff */
[----:B------:R-:W-:-:S05]  /*1200*/  IMAD.WIDE.U32.X R4, R25, 0x4ec4ec4e, R8, P0 ;  /* 0x4ec4ec4e19047825 */ /* 0x000fca00000e0408 */
[----:B------:R-:W-:Y:S02]  /*1210*/  SHF.R.U64 R6, R4, 0x3, R5 ;  /* 0x0000000304067819 */ /* 0x000fe40000001205 */
[----:B-1----:R-:W-:-:S03]  /*1220*/  IADD3 R4, P0, PT, R23, UR10, RZ ;  /* 0x0000000a17047c10 */ /* 0x002fc6000ff1e0ff */
[----:B------:R-:W-:Y:S01]  /*1230*/  IMAD R6, R6, -0x1a, R23 ;  /* 0xffffffe606067824 */ /* 0x000fe200078e0217 */
[----:B------:R-:W-:-:S04]  /*1240*/  IADD3.X R5, PT, PT, R25, UR11, RZ, P0, !PT ;  /* 0x0000000b19057c10 */ /* 0x000fc800087fe4ff */
[----:B------:R-:W-:-:S05]  /*1250*/  IADD3 R7, PT, PT, R6, 0x52, RZ ;  /* 0x0000005206077810 */ /* 0x000fca0007ffe0ff */
[----:B------:R4:W-:Y:S02]  /*1260*/  STG.E.U8 desc[UR6][R4.64], R7 ;  /* 0x0000000704007986 */ /* 0x0009e4000c101106 */
.L_x_94:
[----:B0-2---:R-:W-:Y:S05]  /*1270*/  BSYNC.RECONVERGENT B0 ;  /* 0x0000000000007941 */ /* 0x005fea0003800200 */
.L_x_93:
[----:B------:R-:W-:Y:S05]  /*1280*/  BRA.U UP0, `(.L_x_103) ;  /* 0xffffffed00b07547 */ /* 0x000fea000b83ffff */
[----:B------:R-:W-:Y:S05]  /*1290*/  EXIT ;  /* 0x000000000000794d */ /* 0x000fea0003800000 */
.L_x_104:
        /* <DEDUP_REMOVED lines=14> */
.L_x_107:


//--------------------- .nv.shared.reserved.0     --------------------------
	.section	.nv.shared.reserved.0,"aw",@nobits
	.weak		__nv_reservedSMEM_offset_0_alias
	.size		__nv_reservedSMEM_offset_0_alias, 0, 64
	.other		__nv_reservedSMEM_offset_0_alias,@"STO_CUDA_RESERVED_SHARED STV_DEFAULT"
__nv_reservedSMEM_offset_0_alias:
	.zero		0
	.zero		64


//--------------------- .nv.constant0._Z9irregularPcPyyy --------------------------
	.section	.nv.constant0._Z9irregularPcPyyy,"a",@progbits
	.sectionflags	@""
	.align	4
.nv.constant0._Z9irregularPcPyyy:
	.zero		928


//--------------------- .nv.constant0._Z7regularPcyyy --------------------------
	.section	.nv.constant0._Z7regularPcyyy,"a",@progbits
	.sectionflags	@""
	.align	4
.nv.constant0._Z7regularPcyyy:
	.zero		928


//--------------------- SYMBOLS --------------------------

	.type		.nv.reservedSmem.offset0,@object
	.size		.nv.reservedSmem.offset0,0x4
